//
// Generated by NVIDIA NVVM Compiler
//
// Compiler Build ID: CL-36424714
// Cuda compilation tools, release 13.0, V13.0.88
// Based on NVVM 20.0.0
//

.version 9.0
.target sm_100
.address_size 64

	// .globl	_Z10layer_normPfS_PKfS1_ii
// _ZZ14blockReduceSumfE6shared has been demoted
.extern .shared .align 16 .b8 shared_stats[];

.visible .entry _Z10layer_normPfS_PKfS1_ii(
	.param .u64 .ptr .align 1 _Z10layer_normPfS_PKfS1_ii_param_0,
	.param .u64 .ptr .align 1 _Z10layer_normPfS_PKfS1_ii_param_1,
	.param .u64 .ptr .align 1 _Z10layer_normPfS_PKfS1_ii_param_2,
	.param .u64 .ptr .align 1 _Z10layer_normPfS_PKfS1_ii_param_3,
	.param .u32 _Z10layer_normPfS_PKfS1_ii_param_4,
	.param .u32 _Z10layer_normPfS_PKfS1_ii_param_5
)
{
	.reg .pred 	%p<37>;
	.reg .b32 	%r<56>;
	.reg .b32 	%f<70>;
	.reg .b64 	%rd<16>;
	// demoted variable
	.shared .align 4 .b8 _ZZ14blockReduceSumfE6shared[128];
	ld.param.u64 	%rd1, [_Z10layer_normPfS_PKfS1_ii_param_0];
	ld.param.u64 	%rd2, [_Z10layer_normPfS_PKfS1_ii_param_1];
	ld.param.u64 	%rd3, [_Z10layer_normPfS_PKfS1_ii_param_2];
	ld.param.u64 	%rd4, [_Z10layer_normPfS_PKfS1_ii_param_3];
	ld.param.u32 	%r7, [_Z10layer_normPfS_PKfS1_ii_param_5];
	mov.u32 	%r1, %ctaid.x;
	mov.u32 	%r2, %tid.x;
	setp.ge.s32 	%p2, %r2, %r7;
	mov.f32 	%f66, 0f00000000;
	@%p2 bra 	$L__BB0_2;
	cvta.to.global.u64 	%rd5, %rd1;
	mad.lo.s32 	%r8, %r7, %r1, %r2;
	mul.wide.u32 	%rd6, %r8, 4;
	add.s64 	%rd7, %rd5, %rd6;
	ld.global.f32 	%f66, [%rd7];
$L__BB0_2:
	and.b32  	%r3, %r2, 31;
	mov.b32 	%r9, %f66;
	shfl.sync.down.b32	%r10|%p3, %r9, 16, 31, -1;
	mov.b32 	%f14, %r10;
	add.f32 	%f15, %f66, %f14;
	mov.b32 	%r11, %f15;
	shfl.sync.down.b32	%r12|%p4, %r11, 8, 31, -1;
	mov.b32 	%f16, %r12;
	add.f32 	%f17, %f15, %f16;
	mov.b32 	%r13, %f17;
	shfl.sync.down.b32	%r14|%p5, %r13, 4, 31, -1;
	mov.b32 	%f18, %r14;
	add.f32 	%f19, %f17, %f18;
	mov.b32 	%r15, %f19;
	shfl.sync.down.b32	%r16|%p6, %r15, 2, 31, -1;
	mov.b32 	%f20, %r16;
	add.f32 	%f21, %f19, %f20;
	mov.b32 	%r17, %f21;
	shfl.sync.down.b32	%r18|%p7, %r17, 1, 31, -1;
	mov.b32 	%f22, %r18;
	add.f32 	%f3, %f21, %f22;
	setp.ne.s32 	%p8, %r3, 0;
	shr.u32 	%r19, %r2, 3;
	and.b32  	%r20, %r19, 124;
	mov.u32 	%r21, _ZZ14blockReduceSumfE6shared;
	add.s32 	%r4, %r21, %r20;
	@%p8 bra 	$L__BB0_4;
	st.shared.f32 	[%r4], %f3;
$L__BB0_4:
	bar.sync 	0;
	mov.u32 	%r22, %ntid.x;
	shr.u32 	%r5, %r22, 5;
	setp.ge.u32 	%p9, %r2, %r5;
	shl.b32 	%r23, %r3, 2;
	add.s32 	%r6, %r21, %r23;
	mov.f32 	%f67, 0f00000000;
	@%p9 bra 	$L__BB0_6;
	ld.shared.f32 	%f67, [%r6];
$L__BB0_6:
	setp.gt.u32 	%p11, %r2, 31;
	mov.pred 	%p36, 0;
	@%p11 bra 	$L__BB0_9;
	mov.b32 	%r25, %f67;
	shfl.sync.down.b32	%r26|%p13, %r25, 16, 31, -1;
	mov.b32 	%f24, %r26;
	add.f32 	%f25, %f67, %f24;
	mov.b32 	%r27, %f25;
	shfl.sync.down.b32	%r28|%p14, %r27, 8, 31, -1;
	mov.b32 	%f26, %r28;
	add.f32 	%f27, %f25, %f26;
	mov.b32 	%r29, %f27;
	shfl.sync.down.b32	%r30|%p15, %r29, 4, 31, -1;
	mov.b32 	%f28, %r30;
	add.f32 	%f29, %f27, %f28;
	mov.b32 	%r31, %f29;
	shfl.sync.down.b32	%r32|%p16, %r31, 2, 31, -1;
	mov.b32 	%f30, %r32;
	add.f32 	%f31, %f29, %f30;
	mov.b32 	%r33, %f31;
	shfl.sync.down.b32	%r34|%p17, %r33, 1, 31, -1;
	mov.b32 	%f32, %r34;
	add.f32 	%f6, %f31, %f32;
	setp.ne.s32 	%p18, %r2, 0;
	@%p18 bra 	$L__BB0_9;
	cvt.rn.f32.s32 	%f33, %r7;
	div.rn.f32 	%f34, %f6, %f33;
	st.shared.f32 	[shared_stats], %f34;
	mov.pred 	%p36, -1;
$L__BB0_9:
	setp.ne.s32 	%p20, %r3, 0;
	setp.lt.s32 	%p21, %r2, %r7;
	bar.sync 	0;
	ld.shared.f32 	%f35, [shared_stats];
	sub.f32 	%f7, %f66, %f35;
	mul.f32 	%f36, %f7, %f7;
	selp.f32 	%f37, %f36, 0f00000000, %p21;
	mov.b32 	%r35, %f37;
	shfl.sync.down.b32	%r36|%p22, %r35, 16, 31, -1;
	mov.b32 	%f38, %r36;
	add.f32 	%f39, %f37, %f38;
	mov.b32 	%r37, %f39;
	shfl.sync.down.b32	%r38|%p23, %r37, 8, 31, -1;
	mov.b32 	%f40, %r38;
	add.f32 	%f41, %f39, %f40;
	mov.b32 	%r39, %f41;
	shfl.sync.down.b32	%r40|%p24, %r39, 4, 31, -1;
	mov.b32 	%f42, %r40;
	add.f32 	%f43, %f41, %f42;
	mov.b32 	%r41, %f43;
	shfl.sync.down.b32	%r42|%p25, %r41, 2, 31, -1;
	mov.b32 	%f44, %r42;
	add.f32 	%f45, %f43, %f44;
	mov.b32 	%r43, %f45;
	shfl.sync.down.b32	%r44|%p26, %r43, 1, 31, -1;
	mov.b32 	%f46, %r44;
	add.f32 	%f8, %f45, %f46;
	@%p20 bra 	$L__BB0_11;
	st.shared.f32 	[%r4], %f8;
$L__BB0_11:
	setp.ge.u32 	%p27, %r2, %r5;
	bar.sync 	0;
	mov.f32 	%f69, 0f00000000;
	@%p27 bra 	$L__BB0_13;
	ld.shared.f32 	%f69, [%r6];
$L__BB0_13:
	setp.gt.u32 	%p28, %r2, 31;
	@%p28 bra 	$L__BB0_15;
	mov.b32 	%r45, %f69;
	shfl.sync.down.b32	%r46|%p29, %r45, 16, 31, -1;
	mov.b32 	%f48, %r46;
	add.f32 	%f49, %f69, %f48;
	mov.b32 	%r47, %f49;
	shfl.sync.down.b32	%r48|%p30, %r47, 8, 31, -1;
	mov.b32 	%f50, %r48;
	add.f32 	%f51, %f49, %f50;
	mov.b32 	%r49, %f51;
	shfl.sync.down.b32	%r50|%p31, %r49, 4, 31, -1;
	mov.b32 	%f52, %r50;
	add.f32 	%f53, %f51, %f52;
	mov.b32 	%r51, %f53;
	shfl.sync.down.b32	%r52|%p32, %r51, 2, 31, -1;
	mov.b32 	%f54, %r52;
	add.f32 	%f55, %f53, %f54;
	mov.b32 	%r53, %f55;
	shfl.sync.down.b32	%r54|%p33, %r53, 1, 31, -1;
	mov.b32 	%f56, %r54;
	add.f32 	%f69, %f55, %f56;
$L__BB0_15:
	not.pred 	%p34, %p36;
	@%p34 bra 	$L__BB0_17;
	cvt.rn.f32.s32 	%f57, %r7;
	div.rn.f32 	%f58, %f69, %f57;
	st.shared.f32 	[shared_stats+4], %f58;
$L__BB0_17:
	setp.ge.s32 	%p35, %r2, %r7;
	bar.sync 	0;
	@%p35 bra 	$L__BB0_19;
	ld.shared.f32 	%f59, [shared_stats+4];
	add.f32 	%f60, %f59, 0f3727C5AC;
	sqrt.rn.f32 	%f61, %f60;
	div.rn.f32 	%f62, %f7, %f61;
	cvta.to.global.u64 	%rd8, %rd3;
	mul.wide.u32 	%rd9, %r2, 4;
	add.s64 	%rd10, %rd8, %rd9;
	ld.global.f32 	%f63, [%rd10];
	cvta.to.global.u64 	%rd11, %rd4;
	add.s64 	%rd12, %rd11, %rd9;
	ld.global.f32 	%f64, [%rd12];
	fma.rn.f32 	%f65, %f63, %f62, %f64;
	mad.lo.s32 	%r55, %r7, %r1, %r2;
	cvta.to.global.u64 	%rd13, %rd2;
	mul.wide.u32 	%rd14, %r55, 4;
	add.s64 	%rd15, %rd13, %rd14;
	st.global.f32 	[%rd15], %f65;
$L__BB0_19:
	ret;

}


// ===== COMPILED SASS (sm_100) =====

	.target	sm_100

	.elftype	@"ET_EXEC"


//--------------------- .note.nv.tkinfo           --------------------------
	.section	.note.nv.tkinfo,"",@"SHT_NOTE"
	.sectionflags	@"SHF_NOTE_NV_TKINFO"
	.tkinfo
        /*0018*/ 	.word	0x00000002
        /*0030*/ 	.string	""
        /*0030*/ 	.string	"ptxas"
        /*0030*/ 	.string	"Cuda compilation tools, release 13.0, V13.0.88"
        /*0030*/ 	.string	"Build cuda_13.0.r13.0/compiler.36424714_0"
        /*0030*/ 	.string	"-arch sm_100 -m 64 "



//--------------------- .note.nv.cuinfo           --------------------------
	.section	.note.nv.cuinfo,"",@"SHT_NOTE"
	.sectionflags	@"SHF_NOTE_NV_CUINFO"
        /*0018*/ 	.short	0x0002
        /*001a*/ 	.short	0x0064
        /*001c*/ 	.short	0x0082
	.zero		2


//--------------------- .nv.info                  --------------------------
	.section	.nv.info,"",@"SHT_CUDA_INFO"
	.align	4


	//----- nvinfo : EIATTR_REGCOUNT
	.align		4
        /*0000*/ 	.byte	0x04, 0x2f
        /*0002*/ 	.short	(.L_1 - .L_0)
	.align		4
.L_0:
        /*0004*/ 	.word	index@(_Z10layer_normPfS_PKfS1_ii)
        /*0008*/ 	.word	0x00000014


	//----- nvinfo : EIATTR_FRAME_SIZE
	.align		4
.L_1:
        /*000c*/ 	.byte	0x04, 0x11
        /*000e*/ 	.short	(.L_3 - .L_2)
	.align		4
.L_2:
        /*0010*/ 	.word	index@($__internal_1_$__cuda_sm3x_div_rn_noftz_f32_slowpath)
        /*0014*/ 	.word	0x00000000


	//----- nvinfo : EIATTR_FRAME_SIZE
	.align		4
.L_3:
        /*0018*/ 	.byte	0x04, 0x11
        /*001a*/ 	.short	(.L_5 - .L_4)
	.align		4
.L_4:
        /*001c*/ 	.word	index@($__internal_0_$__cuda_sm20_sqrt_rn_f32_slowpath)
        /*0020*/ 	.word	0x00000000


	//----- nvinfo : EIATTR_FRAME_SIZE
	.align		4
.L_5:
        /*0024*/ 	.byte	0x04, 0x11
        /*0026*/ 	.short	(.L_7 - .L_6)
	.align		4
.L_6:
        /*0028*/ 	.word	index@(_Z10layer_normPfS_PKfS1_ii)
        /*002c*/ 	.word	0x00000000


	//----- nvinfo : EIATTR_MIN_STACK_SIZE
	.align		4
.L_7:
        /*0030*/ 	.byte	0x04, 0x12
        /*0032*/ 	.short	(.L_9 - .L_8)
	.align		4
.L_8:
        /*0034*/ 	.word	index@(_Z10layer_normPfS_PKfS1_ii)
        /*0038*/ 	.word	0x00000000
.L_9:


//--------------------- .nv.compat                --------------------------
	.section	.nv.compat,"",@"SHT_CUDA_COMPAT_INFO"
	.align	4
        /*0000*/ 	.byte	0x02, 0x09, 0x00, 0x00, 0x02, 0x02, 0x01, 0x00, 0x02, 0x05, 0x05, 0x00, 0x03, 0x07, 0x01, 0x01
        /*0010*/ 	.byte	0x02, 0x03, 0x00, 0x00, 0x02, 0x06, 0x01, 0x00, 0x04, 0x0b, 0x08, 0x00, 0x01, 0x00, 0x00, 0x00
        /*0020*/ 	.byte	0x00, 0x00, 0x00, 0x00


//--------------------- .nv.info._Z10layer_normPfS_PKfS1_ii --------------------------
	.section	.nv.info._Z10layer_normPfS_PKfS1_ii,"",@"SHT_CUDA_INFO"
	.sectionflags	@""
	.align	4


	//----- nvinfo : EIATTR_CUDA_API_VERSION
	.align		4
        /*0000*/ 	.byte	0x04, 0x37
        /*0002*/ 	.short	(.L_11 - .L_10)
.L_10:
        /*0004*/ 	.word	0x00000082


	//----- nvinfo : EIATTR_KPARAM_INFO
	.align		4
.L_11:
        /*0008*/ 	.byte	0x04, 0x17
        /*000a*/ 	.short	(.L_13 - .L_12)
.L_12:
        /*000c*/ 	.word	0x00000000
        /*0010*/ 	.short	0x0005
        /*0012*/ 	.short	0x0024
        /*0014*/ 	.byte	0x00, 0xf0, 0x11, 0x00


	//----- nvinfo : EIATTR_KPARAM_INFO
	.align		4
.L_13:
        /*0018*/ 	.byte	0x04, 0x17
        /*001a*/ 	.short	(.L_15 - .L_14)
.L_14:
        /*001c*/ 	.word	0x00000000
        /*0020*/ 	.short	0x0004
        /*0022*/ 	.short	0x0020
        /*0024*/ 	.byte	0x00, 0xf0, 0x11, 0x00


	//----- nvinfo : EIATTR_KPARAM_INFO
	.align		4
.L_15:
        /*0028*/ 	.byte	0x04, 0x17
        /*002a*/ 	.short	(.L_17 - .L_16)
.L_16:
        /*002c*/ 	.word	0x00000000
        /*0030*/ 	.short	0x0003
        /*0032*/ 	.short	0x0018
        /*0034*/ 	.byte	0x00, 0xf5, 0x21, 0x00


	//----- nvinfo : EIATTR_KPARAM_INFO
	.align		4
.L_17:
        /*0038*/ 	.byte	0x04, 0x17
        /*003a*/ 	.short	(.L_19 - .L_18)
.L_18:
        /*003c*/ 	.word	0x00000000
        /*0040*/ 	.short	0x0002
        /*0042*/ 	.short	0x0010
        /*0044*/ 	.byte	0x00, 0xf5, 0x21, 0x00


	//----- nvinfo : EIATTR_KPARAM_INFO
	.align		4
.L_19:
        /*0048*/ 	.byte	0x04, 0x17
        /*004a*/ 	.short	(.L_21 - .L_20)
.L_20:
        /*004c*/ 	.word	0x00000000
        /*0050*/ 	.short	0x0001
        /*0052*/ 	.short	0x0008
        /*0054*/ 	.byte	0x00, 0xf5, 0x21, 0x00


	//----- nvinfo : EIATTR_KPARAM_INFO
	.align		4
.L_21:
        /*0058*/ 	.byte	0x04, 0x17
        /*005a*/ 	.short	(.L_23 - .L_22)
.L_22:
        /*005c*/ 	.word	0x00000000
        /*0060*/ 	.short	0x0000
        /*0062*/ 	.short	0x0000
        /*0064*/ 	.byte	0x00, 0xf5, 0x21, 0x00


	//----- nvinfo : EIATTR_SPARSE_MMA_MASK
	.align		4
.L_23:
        /*0068*/ 	.byte	0x03, 0x50
        /*006a*/ 	.short	0x0000


	//----- nvinfo : EIATTR_MAXREG_COUNT
	.align		4
        /*006c*/ 	.byte	0x03, 0x1b
        /*006e*/ 	.short	0x00ff


	//----- nvinfo : EIATTR_NUM_BARRIERS
	.align		4
        /*0070*/ 	.byte	0x02, 0x4c
        /*0072*/ 	.byte	0x01
	.zero		1


	//----- nvinfo : EIATTR_MERCURY_ISA_VERSION
	.align		4
        /*0074*/ 	.byte	0x03, 0x5f
        /*0076*/ 	.short	0x0101


	//----- nvinfo : EIATTR_COOP_GROUP_MASK_REGIDS
	.align		4
        /*0078*/ 	.byte	0x04, 0x29
        /*007a*/ 	.short	(.L_25 - .L_24)


	//   ....[0]....
.L_24:
        /*007c*/ 	.word	0xffffffff


	//   ....[1]....
        /*0080*/ 	.word	0xffffffff


	//   ....[2]....
        /*0084*/ 	.word	0xffffffff


	//   ....[3]....
        /*0088*/ 	.word	0xffffffff


	//   ....[4]....
        /*008c*/ 	.word	0xffffffff


	//   ....[5]....
        /*0090*/ 	.word	0xffffffff


	//   ....[6]....
        /*0094*/ 	.word	0xffffffff


	//   ....[7]....
        /*0098*/ 	.word	0xffffffff


	//   ....[8]....
        /*009c*/ 	.word	0xffffffff


	//   ....[9]....
        /*00a0*/ 	.word	0xffffffff


	//   ....[10]....
        /*00a4*/ 	.word	0xffffffff


	//   ....[11]....
        /*00a8*/ 	.word	0xffffffff


	//   ....[12]....
        /*00ac*/ 	.word	0xffffffff


	//   ....[13]....
        /*00b0*/ 	.word	0xffffffff


	//   ....[14]....
        /*00b4*/ 	.word	0xffffffff


	//   ....[15]....
        /*00b8*/ 	.word	0xffffffff


	//   ....[16]....
        /*00bc*/ 	.word	0xffffffff


	//   ....[17]....
        /*00c0*/ 	.word	0xffffffff


	//   ....[18]....
        /*00c4*/ 	.word	0xffffffff


	//   ....[19]....
        /*00c8*/ 	.word	0xffffffff


	//   ....[20]....
        /*00cc*/ 	.word	0x0500000e


	//   ....[21]....
        /*00d0*/ 	.word	0x0500000e


	//   ....[22]....
        /*00d4*/ 	.word	0x0500000e


	//   ....[23]....
        /*00d8*/ 	.word	0x0500000e


	//   ....[24]....
        /*00dc*/ 	.word	0x0500000e


	//   ....[25]....
        /*00e0*/ 	.word	0x0500000e


	//   ....[26]....
        /*00e4*/ 	.word	0x0500000e


	//   ....[27]....
        /*00e8*/ 	.word	0x0500000e


	//   ....[28]....
        /*00ec*/ 	.word	0x0500000e


	//   ....[29]....
        /*00f0*/ 	.word	0x0500000e


	//----- nvinfo : EIATTR_COOP_GROUP_INSTR_OFFSETS
	.align		4
.L_25:
        /*00f4*/ 	.byte	0x04, 0x28
        /*00f6*/ 	.short	(.L_27 - .L_26)


	//   ....[0]....
.L_26:
        /*00f8*/ 	.word	0x00000120


	//   ....[1]....
        /*00fc*/ 	.word	0x00000140


	//   ....[2]....
        /*0100*/ 	.word	0x00000170


	//   ....[3]....
        /*0104*/ 	.word	0x000001a0


	//   ....[4]....
        /*0108*/ 	.word	0x000001e0


	//   ....[5]....
        /*010c*/ 	.word	0x000002a0


	//   ....[6]....
        /*0110*/ 	.word	0x000002c0


	//   ....[7]....
        /*0114*/ 	.word	0x000002e0


	//   ....[8]....
        /*0118*/ 	.word	0x00000300


	//   ....[9]....
        /*011c*/ 	.word	0x00000320


	//   ....[10]....
        /*0120*/ 	.word	0x00000560


	//   ....[11]....
        /*0124*/ 	.word	0x00000580


	//   ....[12]....
        /*0128*/ 	.word	0x000005a0


	//   ....[13]....
        /*012c*/ 	.word	0x000005c0


	//   ....[14]....
        /*0130*/ 	.word	0x000005e0


	//   ....[15]....
        /*0134*/ 	.word	0x00000670


	//   ....[16]....
        /*0138*/ 	.word	0x00000690


	//   ....[17]....
        /*013c*/ 	.word	0x000006b0


	//   ....[18]....
        /*0140*/ 	.word	0x000006d0


	//   ....[19]....
        /*0144*/ 	.word	0x000006f0


	//   ....[20]....
        /*0148*/ 	.word	0x00000bd0


	//   ....[21]....
        /*014c*/ 	.word	0x00000c40


	//   ....[22]....
        /*0150*/ 	.word	0x00000cb0


	//   ....[23]....
        /*0154*/ 	.word	0x00000d20


	//   ....[24]....
        /*0158*/ 	.word	0x00000d90


	//   ....[25]....
        /*015c*/ 	.word	0x00000e10


	//   ....[26]....
        /*0160*/ 	.word	0x00000e80


	//   ....[27]....
        /*0164*/ 	.word	0x00000ef0


	//   ....[28]....
        /*0168*/ 	.word	0x00000f60


	//   ....[29]....
        /*016c*/ 	.word	0x00000fd0


	//----- nvinfo : EIATTR_VRC_CTA_INIT_COUNT
	.align		4
.L_27:
        /*0170*/ 	.byte	0x02, 0x4a
	.zero		1
	.zero		1


	//----- nvinfo : EIATTR_EXIT_INSTR_OFFSETS
	.align		4
        /*0174*/ 	.byte	0x04, 0x1c
        /*0176*/ 	.short	(.L_29 - .L_28)


	//   ....[0]....
.L_28:
        /*0178*/ 	.word	0x000008c0


	//   ....[1]....
        /*017c*/ 	.word	0x00000b70


	//----- nvinfo : EIATTR_CRS_STACK_SIZE
	.align		4
.L_29:
        /*0180*/ 	.byte	0x04, 0x1e
        /*0182*/ 	.short	(.L_31 - .L_30)
.L_30:
        /*0184*/ 	.word	0x00000000


	//----- nvinfo : EIATTR_CBANK_PARAM_SIZE
	.align		4
.L_31:
        /*0188*/ 	.byte	0x03, 0x19
        /*018a*/ 	.short	0x0028


	//----- nvinfo : EIATTR_PARAM_CBANK
	.align		4
        /*018c*/ 	.byte	0x04, 0x0a
        /*018e*/ 	.short	(.L_33 - .L_32)
	.align		4
.L_32:
        /*0190*/ 	.word	index@(.nv.constant0._Z10layer_normPfS_PKfS1_ii)
        /*0194*/ 	.short	0x0380
        /*0196*/ 	.short	0x0028


	//----- nvinfo : EIATTR_SW_WAR
	.align		4
.L_33:
        /*0198*/ 	.byte	0x04, 0x36
        /*019a*/ 	.short	(.L_35 - .L_34)
.L_34:
        /*019c*/ 	.word	0x00000008
.L_35:


//--------------------- .nv.callgraph             --------------------------
	.section	.nv.callgraph,"",@"SHT_CUDA_CALLGRAPH"
	.align	4
	.sectionentsize	8
	.align		4
        /*0000*/ 	.word	0x00000000
	.align		4
        /*0004*/ 	.word	0xffffffff
	.align		4
        /*0008*/ 	.word	0x00000000
	.align		4
        /*000c*/ 	.word	0xfffffffe
	.align		4
        /*0010*/ 	.word	0x00000000
	.align		4
        /*0014*/ 	.word	0xfffffffd
	.align		4
        /*0018*/ 	.word	0x00000000
	.align		4
        /*001c*/ 	.word	0xfffffffc


//--------------------- .text._Z10layer_normPfS_PKfS1_ii --------------------------
	.section	.text._Z10layer_normPfS_PKfS1_ii,"ax",@progbits
	.align	128
        .global         _Z10layer_normPfS_PKfS1_ii
        .type           _Z10layer_normPfS_PKfS1_ii,@function
        .size           _Z10layer_normPfS_PKfS1_ii,(.L_x_41 - _Z10layer_normPfS_PKfS1_ii)
        .other          _Z10layer_normPfS_PKfS1_ii,@"STO_CUDA_ENTRY STV_DEFAULT"
_Z10layer_normPfS_PKfS1_ii:
.text._Z10layer_normPfS_PKfS1_ii:
[----:B------:R-:W-:Y:S01]  /*0000*/  LDC R1, c[0x0][0x37c] ;  /* 0x0000df00ff017b82 */ /* 0x000fe20000000800 */
[----:B------:R-:W0:Y:S07]  /*0010*/  S2R R4, SR_TID.X ;  /* 0x0000000000047919 */ /* 0x000e2e0000002100 */
[----:B------:R-:W0:Y:S01]  /*0020*/  LDC R3, c[0x0][0x3a4] ;  /* 0x0000e900ff037b82 */ /* 0x000e220000000800 */
[----:B------:R-:W1:Y:S01]  /*0030*/  LDCU.64 UR8, c[0x0][0x358] ;  /* 0x00006b00ff0877ac */ /* 0x000e620008000a00 */
[----:B------:R-:W-:-:S06]  /*0040*/  HFMA2 R0, -RZ, RZ, 0, 0 ;  /* 0x00000000ff007431 */ /* 0x000fcc00000001ff */
[----:B------:R-:W2:Y:S01]  /*0050*/  S2UR UR7, SR_CTAID.X ;  /* 0x00000000000779c3 */ /* 0x000ea20000002500 */
[----:B0-----:R-:W-:-:S13]  /*0060*/  ISETP.GE.AND P0, PT, R4, R3, PT ;  /* 0x000000030400720c */ /* 0x001fda0003f06270 */
[----:B------:R-:W0:Y:S01]  /*0070*/  @!P0 LDC.64 R6, c[0x0][0x380] ;  /* 0x0000e000ff068b82 */ /* 0x000e220000000a00 */
[----:B--2---:R-:W-:-:S04]  /*0080*/  @!P0 IMAD R5, R3, UR7, R4 ;  /* 0x0000000703058c24 */ /* 0x004fc8000f8e0204 */
[----:B0-----:R-:W-:-:S05]  /*0090*/  @!P0 IMAD.WIDE.U32 R6, R5, 0x4, R6 ;  /* 0x0000000405068825 */ /* 0x001fca00078e0006 */
[----:B-1----:R0:W2:Y:S01]  /*00a0*/  @!P0 LDG.E R0, desc[UR8][R6.64] ;  /* 0x0000000806008981 */ /* 0x0020a2000c1e1900 */
[----:B------:R-:W1:Y:S01]  /*00b0*/  S2UR UR6, SR_CgaCtaId ;  /* 0x00000000000679c3 */ /* 0x000e620000008800 */
[----:B------:R-:W-:Y:S01]  /*00c0*/  UMOV UR4, 0x400 ;  /* 0x0000040000047882 */ /* 0x000fe20000000000 */
[----:B------:R-:W3:Y:S01]  /*00d0*/  LDCU UR5, c[0x0][0x360] ;  /* 0x00006c00ff0577ac */ /* 0x000ee20008000800 */
[----:B0-----:R-:W-:Y:S01]  /*00e0*/  SHF.R.U32.HI R6, RZ, 0x3, R4 ;  /* 0x00000003ff067819 */ /* 0x001fe20000011604 */
[----:B---3--:R-:W-:Y:S02]  /*00f0*/  USHF.R.U32.HI UR5, URZ, 0x5, UR5 ;  /* 0x00000005ff057899 */ /* 0x008fe40008011605 */
[----:B-1----:R-:W-:-:S04]  /*0100*/  ULEA UR4, UR6, UR4, 0x18 ;  /* 0x0000000406047291 */ /* 0x002fc8000f8ec0ff */
[----:B------:R-:W-:Y:S01]  /*0110*/  ISETP.GE.U32.AND P1, PT, R4, UR5, PT ;  /* 0x0000000504007c0c */ /* 0x000fe2000bf26070 */
[----:B--2---:R-:W0:Y:S02]  /*0120*/  SHFL.DOWN PT, R5, R0, 0x10, 0x1f ;  /* 0x0a001f0000057f89 */ /* 0x004e2400000e0000 */
[----:B0-----:R-:W-:-:S05]  /*0130*/  FADD R5, R5, R0 ;  /* 0x0000000005057221 */ /* 0x001fca0000000000 */
[----:B------:R-:W0:Y:S02]  /*0140*/  SHFL.DOWN PT, R2, R5, 0x8, 0x1f ;  /* 0x09001f0005027f89 */ /* 0x000e2400000e0000 */
[----:B0-----:R-:W-:Y:S01]  /*0150*/  FADD R2, R5, R2 ;  /* 0x0000000205027221 */ /* 0x001fe20000000000 */
[----:B------:R-:W-:-:S04]  /*0160*/  LOP3.LUT P0, R5, R4, 0x1f, RZ, 0xc0, !PT ;  /* 0x0000001f04057812 */ /* 0x000fc8000780c0ff */
[----:B------:R-:W0:Y:S02]  /*0170*/  SHFL.DOWN PT, R9, R2, 0x4, 0x1f ;  /* 0x08801f0002097f89 */ /* 0x000e2400000e0000 */
[----:B0-----:R-:W-:Y:S01]  /*0180*/  FADD R9, R2, R9 ;  /* 0x0000000902097221 */ /* 0x001fe20000000000 */
[----:B------:R-:W-:-:S04]  /*0190*/  IMAD.MOV.U32 R2, RZ, RZ, RZ ;  /* 0x000000ffff027224 */ /* 0x000fc800078e00ff */
[----:B------:R-:W0:Y:S02]  /*01a0*/  SHFL.DOWN PT, R8, R9, 0x2, 0x1f ;  /* 0x08401f0009087f89 */ /* 0x000e2400000e0000 */
[----:B0-----:R-:W-:Y:S01]  /*01b0*/  FADD R10, R9, R8 ;  /* 0x00000008090a7221 */ /* 0x001fe20000000000 */
[----:B------:R-:W-:Y:S01]  /*01c0*/  IMAD.U32 R8, RZ, RZ, UR4 ;  /* 0x00000004ff087e24 */ /* 0x000fe2000f8e00ff */
[----:B------:R-:W-:-:S03]  /*01d0*/  LOP3.LUT R9, R6, 0x7c, RZ, 0xc0, !PT ;  /* 0x0000007c06097812 */ /* 0x000fc600078ec0ff */
[----:B------:R-:W0:Y:S01]  /*01e0*/  SHFL.DOWN PT, R7, R10, 0x1, 0x1f ;  /* 0x08201f000a077f89 */ /* 0x000e2200000e0000 */
[-C--:B------:R-:W-:Y:S02]  /*01f0*/  IADD3 R6, PT, PT, R9, R8.reuse, RZ ;  /* 0x0000000809067210 */ /* 0x080fe40007ffe0ff */
[----:B------:R-:W-:Y:S01]  /*0200*/  LEA R13, R5, R8, 0x2 ;  /* 0x00000008050d7211 */ /* 0x000fe200078e10ff */
[----:B0-----:R-:W-:-:S05]  /*0210*/  FADD R7, R10, R7 ;  /* 0x000000070a077221 */ /* 0x001fca0000000000 */
[----:B------:R0:W-:Y:S01]  /*0220*/  @!P0 STS [R6], R7 ;  /* 0x0000000706008388 */ /* 0x0001e20000000800 */
[----:B------:R-:W-:Y:S01]  /*0230*/  BAR.SYNC.DEFER_BLOCKING 0x0 ;  /* 0x0000000000007b1d */ /* 0x000fe20000010000 */
[----:B------:R-:W-:-:S05]  /*0240*/  PLOP3.LUT P0, PT, PT, PT, PT, 0x8, 0x80 ;  /* 0x000000000080781c */ /* 0x000fca0003f0e170 */
[----:B------:R0:W1:Y:S01]  /*0250*/  @!P1 LDS R2, [R13] ;  /* 0x000000000d029984 */ /* 0x0000620000000800 */
[----:B------:R-:W-:-:S13]  /*0260*/  ISETP.GT.U32.AND P1, PT, R4, 0x1f, PT ;  /* 0x0000001f0400780c */ /* 0x000fda0003f24070 */
[----:B0-----:R-:W-:Y:S05]  /*0270*/  @P1 BRA `(.L_x_0) ;  /* 0x0000000000881947 */ /* 0x001fea0003800000 */
[----:B------:R-:W-:-:S03]  /*0280*/  UMOV UR4, 0xffffffff ;  /* 0xffffffff00047882 */ /* 0x000fc60000000000 */
[----:B------:R-:W-:Y:S05]  /*0290*/  BRA.DIV UR4, `(.L_x_1) ;  /* 0x0000000a04387947 */ /* 0x000fea000b800000 */
[----:B-1----:R-:W0:Y:S02]  /*02a0*/  SHFL.DOWN PT, R7, R2, 0x10, 0x1f ;  /* 0x0a001f0002077f89 */ /* 0x002e2400000e0000 */
[----:B0-----:R-:W-:-:S05]  /*02b0*/  FADD R7, R7, R2 ;  /* 0x0000000207077221 */ /* 0x001fca0000000000 */
[----:B------:R-:W0:Y:S02]  /*02c0*/  SHFL.DOWN PT, R10, R7, 0x8, 0x1f ;  /* 0x09001f00070a7f89 */ /* 0x000e2400000e0000 */
[----:B0-----:R-:W-:-:S05]  /*02d0*/  FADD R10, R7, R10 ;  /* 0x0000000a070a7221 */ /* 0x001fca0000000000 */
[----:B------:R-:W0:Y:S02]  /*02e0*/  SHFL.DOWN PT, R9, R10, 0x4, 0x1f ;  /* 0x08801f000a097f89 */ /* 0x000e2400000e0000 */
[----:B0-----:R-:W-:-:S05]  /*02f0*/  FADD R9, R10, R9 ;  /* 0x000000090a097221 */ /* 0x001fca0000000000 */
[----:B------:R-:W0:Y:S02]  /*0300*/  SHFL.DOWN PT, R12, R9, 0x2, 0x1f ;  /* 0x08401f00090c7f89 */ /* 0x000e2400000e0000 */
[----:B0-----:R-:W-:-:S05]  /*0310*/  FADD R12, R9, R12 ;  /* 0x0000000c090c7221 */ /* 0x001fca0000000000 */
[----:B------:R0:W1:Y:S02]  /*0320*/  SHFL.DOWN PT, R11, R12, 0x1, 0x1f ;  /* 0x08201f000c0b7f89 */ /* 0x00006400000e0000 */
.L_x_20:
[----:B------:R-:W-:Y:S01]  /*0330*/  ISETP.NE.AND P1, PT, R4, RZ, PT ;  /* 0x000000ff0400720c */ /* 0x000fe20003f25270 */
[----:B-1----:R-:W-:-:S12]  /*0340*/  FADD R2, R12, R11 ;  /* 0x0000000b0c027221 */ /* 0x002fd80000000000 */
[----:B------:R-:W-:Y:S05]  /*0350*/  @P1 BRA `(.L_x_0) ;  /* 0x0000000000501947 */ /* 0x000fea0003800000 */
[----:B------:R-:W-:Y:S01]  /*0360*/  I2FP.F32.S32 R3, R3 ;  /* 0x0000000300037245 */ /* 0x000fe20000201400 */
[----:B------:R-:W-:Y:S03]  /*0370*/  BSSY.RECONVERGENT B0, `(.L_x_2) ;  /* 0x000000c000007945 */ /* 0x000fe60003800200 */
[----:B------:R-:W1:Y:S08]  /*0380*/  MUFU.RCP R8, R3 ;  /* 0x0000000300087308 */ /* 0x000e700000001000 */
[----:B------:R-:W2:Y:S01]  /*0390*/  FCHK P0, R2, R3 ;  /* 0x0000000302007302 */ /* 0x000ea20000000000 */
[----:B-1----:R-:W-:-:S04]  /*03a0*/  FFMA R7, -R3, R8, 1 ;  /* 0x3f80000003077423 */ /* 0x002fc80000000108 */
[----:B------:R-:W-:-:S04]  /*03b0*/  FFMA R7, R8, R7, R8 ;  /* 0x0000000708077223 */ /* 0x000fc80000000008 */
[----:B------:R-:W-:-:S04]  /*03c0*/  FFMA R8, R2, R7, RZ ;  /* 0x0000000702087223 */ /* 0x000fc800000000ff */
[----:B------:R-:W-:-:S04]  /*03d0*/  FFMA R9, -R3, R8, R2 ;  /* 0x0000000803097223 */ /* 0x000fc80000000102 */
[----:B------:R-:W-:Y:S01]  /*03e0*/  FFMA R7, R7, R9, R8 ;  /* 0x0000000907077223 */ /* 0x000fe20000000008 */
[----:B--2---:R-:W-:Y:S06]  /*03f0*/  @!P0 BRA `(.L_x_3) ;  /* 0x00000000000c8947 */ /* 0x004fec0003800000 */
[----:B------:R-:W-:-:S07]  /*0400*/  MOV R8, 0x420 ;  /* 0x0000042000087802 */ /* 0x000fce0000000f00 */
[----:B0-----:R-:W-:Y:S05]  /*0410*/  CALL.REL.NOINC `($__internal_1_$__cuda_sm3x_div_rn_noftz_f32_slowpath) ;  /* 0x0000000c00587944 */ /* 0x001fea0003c00000 */
[----:B------:R-:W-:-:S07]  /*0420*/  IMAD.MOV.U32 R7, RZ, RZ, R2 ;  /* 0x000000ffff077224 */ /* 0x000fce00078e0002 */
.L_x_3:
[----:B------:R-:W-:Y:S05]  /*0430*/  BSYNC.RECONVERGENT B0 ;  /* 0x0000000000007941 */ /* 0x000fea0003800200 */
.L_x_2:
[----:B------:R-:W1:Y:S01]  /*0440*/  S2UR UR6, SR_CgaCtaId ;  /* 0x00000000000679c3 */ /* 0x000e620000008800 */
[----:B------:R-:W-:Y:S01]  /*0450*/  UMOV UR4, 0x400 ;  /* 0x0000040000047882 */ /* 0x000fe20000000000 */
[----:B------:R-:W-:Y:S01]  /*0460*/  PLOP3.LUT P0, PT, PT, PT, PT, 0x80, 0x8 ;  /* 0x000000000008781c */ /* 0x000fe20003f0f070 */
[----:B-1----:R-:W-:-:S06]  /*0470*/  ULEA UR4, UR6, UR4, 0x18 ;  /* 0x0000000406047291 */ /* 0x002fcc000f8ec0ff */
[----:B------:R-:W-:-:S05]  /*0480*/  MOV R8, UR4 ;  /* 0x0000000400087c02 */ /* 0x000fca0008000f00 */
[----:B------:R2:W-:Y:S02]  /*0490*/  STS [R8+0x80], R7 ;  /* 0x0000800708007388 */ /* 0x0005e40000000800 */
.L_x_0:
[----:B------:R-:W-:Y:S05]  /*04a0*/  WARPSYNC.ALL ;  /* 0x0000000000007948 */ /* 0x000fea0003800000 */
[----:B------:R-:W-:Y:S01]  /*04b0*/  BAR.SYNC.DEFER_BLOCKING 0x0 ;  /* 0x0000000000007b1d */ /* 0x000fe20000010000 */
[----:B------:R-:W-:-:S07]  /*04c0*/  ISETP.GE.U32.AND P2, PT, R4, UR5, PT ;  /* 0x0000000504007c0c */ /* 0x000fce000bf46070 */
[----:B------:R-:W3:Y:S01]  /*04d0*/  LDC R3, c[0x0][0x3a4] ;  /* 0x0000e900ff037b82 */ /* 0x000ee20000000800 */
[----:B------:R-:W-:Y:S01]  /*04e0*/  BSSY B0, `(.L_x_4) ;  /* 0x0000023000007945 */ /* 0x000fe20003800000 */
[----:B--2---:R-:W2:Y:S01]  /*04f0*/  LDS R7, [R8+0x80] ;  /* 0x0000800008077984 */ /* 0x004ea20000000800 */
[----:B---3--:R-:W-:Y:S01]  /*0500*/  ISETP.GE.AND P1, PT, R4, R3, PT ;  /* 0x000000030400720c */ /* 0x008fe20003f26270 */
[----:B--2---:R-:W-:-:S04]  /*0510*/  FADD R0, -R7, R0 ;  /* 0x0000000007007221 */ /* 0x004fc80000000100 */
[----:B-1----:R-:W-:-:S05]  /*0520*/  FMUL R2, R0, R0 ;  /* 0x0000000000027220 */ /* 0x002fca0000400000 */
[----:B------:R-:W-:Y:S02]  /*0530*/  FSEL R2, R2, RZ, !P1 ;  /* 0x000000ff02027208 */ /* 0x000fe40004800000 */
[----:B------:R-:W-:Y:S01]  /*0540*/  ISETP.NE.AND P1, PT, R5, RZ, PT ;  /* 0x000000ff0500720c */ /* 0x000fe20003f25270 */
[----:B------:R-:W-:Y:S02]  /*0550*/  IMAD.MOV.U32 R5, RZ, RZ, RZ ;  /* 0x000000ffff057224 */ /* 0x000fe400078e00ff */
[----:B------:R-:W1:Y:S02]  /*0560*/  SHFL.DOWN PT, R7, R2, 0x10, 0x1f ;  /* 0x0a001f0002077f89 */ /* 0x000e6400000e0000 */
[----:B-1----:R-:W-:-:S05]  /*0570*/  FADD R7, R2, R7 ;  /* 0x0000000702077221 */ /* 0x002fca0000000000 */
[----:B------:R-:W1:Y:S02]  /*0580*/  SHFL.DOWN PT, R10, R7, 0x8, 0x1f ;  /* 0x09001f00070a7f89 */ /* 0x000e6400000e0000 */
[----:B-1----:R-:W-:-:S05]  /*0590*/  FADD R10, R7, R10 ;  /* 0x0000000a070a7221 */ /* 0x002fca0000000000 */
[----:B------:R-:W1:Y:S02]  /*05a0*/  SHFL.DOWN PT, R9, R10, 0x4, 0x1f ;  /* 0x08801f000a097f89 */ /* 0x000e6400000e0000 */
[----:B-1----:R-:W-:-:S05]  /*05b0*/  FADD R9, R10, R9 ;  /* 0x000000090a097221 */ /* 0x002fca0000000000 */
[----:B0-----:R-:W0:Y:S02]  /*05c0*/  SHFL.DOWN PT, R12, R9, 0x2, 0x1f ;  /* 0x08401f00090c7f89 */ /* 0x001e2400000e0000 */
[----:B0-----:R-:W-:-:S05]  /*05d0*/  FADD R12, R9, R12 ;  /* 0x0000000c090c7221 */ /* 0x001fca0000000000 */
[----:B------:R-:W0:Y:S02]  /*05e0*/  SHFL.DOWN PT, R11, R12, 0x1, 0x1f ;  /* 0x08201f000c0b7f89 */ /* 0x000e2400000e0000 */
[----:B0-----:R-:W-:-:S05]  /*05f0*/  FADD R11, R12, R11 ;  /* 0x0000000b0c0b7221 */ /* 0x001fca0000000000 */
[----:B------:R0:W-:Y:S01]  /*0600*/  @!P1 STS [R6], R11 ;  /* 0x0000000b06009388 */ /* 0x0001e20000000800 */
[----:B------:R-:W-:Y:S01]  /*0610*/  BAR.SYNC.DEFER_BLOCKING 0x0 ;  /* 0x0000000000007b1d */ /* 0x000fe20000010000 */
[----:B------:R-:W-:-:S05]  /*0620*/  ISETP.GT.U32.AND P1, PT, R4, 0x1f, PT ;  /* 0x0000001f0400780c */ /* 0x000fca0003f24070 */
[----:B------:R0:W1:Y:S08]  /*0630*/  @!P2 LDS R5, [R13] ;  /* 0x000000000d05a984 */ /* 0x0000700000000800 */
        /* <DEDUP_REMOVED lines=12> */
.L_x_26:
[----:B-1----:R-:W-:-:S07]  /*0700*/  FADD R5, R9, R10 ;  /* 0x0000000a09057221 */ /* 0x002fce0000000000 */
.L_x_5:
[----:B------:R-:W-:Y:S05]  /*0710*/  BSYNC B0 ;  /* 0x0000000000007941 */ /* 0x000fea0003800000 */
.L_x_4:
[----:B------:R-:W-:Y:S05]  /*0720*/  @!P0 BRA `(.L_x_7) ;  /* 0x0000000000548947 */ /* 0x000fea0003800000 */
[----:B------:R-:W-:Y:S01]  /*0730*/  I2FP.F32.S32 R8, R3 ;  /* 0x0000000300087245 */ /* 0x000fe20000201400 */
[----:B------:R-:W-:Y:S03]  /*0740*/  BSSY.RECONVERGENT B0, `(.L_x_8) ;  /* 0x000000e000007945 */ /* 0x000fe60003800200 */
[----:B------:R-:W2:Y:S08]  /*0750*/  MUFU.RCP R3, R8 ;  /* 0x0000000800037308 */ /* 0x000eb00000001000 */
[----:B-1----:R-:W1:Y:S01]  /*0760*/  FCHK P0, R5, R8 ;  /* 0x0000000805007302 */ /* 0x002e620000000000 */
[----:B--2---:R-:W-:-:S04]  /*0770*/  FFMA R2, -R8, R3, 1 ;  /* 0x3f80000008027423 */ /* 0x004fc80000000103 */
[----:B------:R-:W-:-:S04]  /*0780*/  FFMA R2, R3, R2, R3 ;  /* 0x0000000203027223 */ /* 0x000fc80000000003 */
[----:B------:R-:W-:-:S04]  /*0790*/  FFMA R3, R2, R5, RZ ;  /* 0x0000000502037223 */ /* 0x000fc800000000ff */
[----:B------:R-:W-:-:S04]  /*07a0*/  FFMA R6, -R8, R3, R5 ;  /* 0x0000000308067223 */ /* 0x000fc80000000105 */
[----:B------:R-:W-:Y:S01]  /*07b0*/  FFMA R3, R2, R6, R3 ;  /* 0x0000000602037223 */ /* 0x000fe20000000003 */
[----:B-1----:R-:W-:Y:S06]  /*07c0*/  @!P0 BRA `(.L_x_9) ;  /* 0x0000000000148947 */ /* 0x002fec0003800000 */
[----:B------:R-:W-:Y:S01]  /*07d0*/  IMAD.MOV.U32 R3, RZ, RZ, R8 ;  /* 0x000000ffff037224 */ /* 0x000fe200078e0008 */
[----:B------:R-:W-:Y:S02]  /*07e0*/  MOV R2, R5 ;  /* 0x0000000500027202 */ /* 0x000fe40000000f00 */
[----:B------:R-:W-:-:S07]  /*07f0*/  MOV R8, 0x810 ;  /* 0x0000081000087802 */ /* 0x000fce0000000f00 */
[----:B0-----:R-:W-:Y:S05]  /*0800*/  CALL.REL.NOINC `($__internal_1_$__cuda_sm3x_div_rn_noftz_f32_slowpath) ;  /* 0x00000008005c7944 */ /* 0x001fea0003c00000 */
[----:B------:R-:W-:-:S07]  /*0810*/  MOV R3, R2 ;  /* 0x0000000200037202 */ /* 0x000fce0000000f00 */
.L_x_9:
[----:B------:R-:W-:Y:S05]  /*0820*/  BSYNC.RECONVERGENT B0 ;  /* 0x0000000000007941 */ /* 0x000fea0003800200 */
.L_x_8:
[----:B------:R-:W1:Y:S01]  /*0830*/  S2UR UR6, SR_CgaCtaId ;  /* 0x00000000000679c3 */ /* 0x000e620000008800 */
[----:B------:R-:W-:Y:S02]  /*0840*/  UMOV UR4, 0x400 ;  /* 0x0000040000047882 */ /* 0x000fe40000000000 */
[----:B-1----:R-:W-:-:S06]  /*0850*/  ULEA UR4, UR6, UR4, 0x18 ;  /* 0x0000000406047291 */ /* 0x002fcc000f8ec0ff */
[----:B------:R-:W-:-:S05]  /*0860*/  IMAD.U32 R8, RZ, RZ, UR4 ;  /* 0x00000004ff087e24 */ /* 0x000fca000f8e00ff */
[----:B------:R2:W-:Y:S02]  /*0870*/  STS [R8+0x84], R3 ;  /* 0x0000840308007388 */ /* 0x0005e40000000800 */
.L_x_7:
[----:B------:R-:W3:Y:S02]  /*0880*/  LDCU UR4, c[0x0][0x3a4] ;  /* 0x00007480ff0477ac */ /* 0x000ee40008000800 */
[----:B---3--:R-:W-:Y:S01]  /*0890*/  ISETP.GE.AND P0, PT, R4, UR4, PT ;  /* 0x0000000404007c0c */ /* 0x008fe2000bf06270 */
[----:B------:R-:W-:Y:S05]  /*08a0*/  WARPSYNC.ALL ;  /* 0x0000000000007948 */ /* 0x000fea0003800000 */
[----:B------:R-:W-:Y:S07]  /*08b0*/  BAR.SYNC.DEFER_BLOCKING 0x0 ;  /* 0x0000000000007b1d */ /* 0x000fee0000010000 */
[----:B------:R-:W-:Y:S05]  /*08c0*/  @P0 EXIT ;  /* 0x000000000000094d */ /* 0x000fea0003800000 */
[----:B--2---:R-:W2:Y:S01]  /*08d0*/  LDS R8, [R8+0x84] ;  /* 0x0000840008087984 */ /* 0x004ea20000000800 */
[----:B------:R-:W-:Y:S01]  /*08e0*/  BSSY.RECONVERGENT B0, `(.L_x_10) ;  /* 0x000000e000007945 */ /* 0x000fe20003800200 */
[----:B--2---:R-:W-:-:S04]  /*08f0*/  FADD R2, R8, 9.9999997473787516356e-06 ;  /* 0x3727c5ac08027421 */ /* 0x004fc80000000000 */
[----:B------:R2:W3:Y:S01]  /*0900*/  MUFU.RSQ R3, R2 ;  /* 0x0000000200037308 */ /* 0x0004e20000001400 */
[----:B-1----:R-:W-:-:S04]  /*0910*/  IADD3 R5, PT, PT, R2, -0xd000000, RZ ;  /* 0xf300000002057810 */ /* 0x002fc80007ffe0ff */
[----:B------:R-:W-:-:S13]  /*0920*/  ISETP.GT.U32.AND P0, PT, R5, 0x727fffff, PT ;  /* 0x727fffff0500780c */ /* 0x000fda0003f04070 */
[----:B--23--:R-:W-:Y:S05]  /*0930*/  @!P0 BRA `(.L_x_11) ;  /* 0x0000000000108947 */ /* 0x00cfea0003800000 */
[----:B0-----:R-:W-:-:S07]  /*0940*/  MOV R9, 0x960 ;  /* 0x0000096000097802 */ /* 0x001fce0000000f00 */
[----:B------:R-:W-:Y:S05]  /*0950*/  CALL.REL.NOINC `($__internal_0_$__cuda_sm20_sqrt_rn_f32_slowpath) ;  /* 0x0000000400ac7944 */ /* 0x000fea0003c00000 */
[----:B------:R-:W-:Y:S01]  /*0960*/  IMAD.MOV.U32 R3, RZ, RZ, R5 ;  /* 0x000000ffff037224 */ /* 0x000fe200078e0005 */
[----:B------:R-:W-:Y:S06]  /*0970*/  BRA `(.L_x_12) ;  /* 0x0000000000107947 */ /* 0x000fec0003800000 */
.L_x_11:
[----:B------:R-:W-:Y:S01]  /*0980*/  FMUL.FTZ R5, R2, R3 ;  /* 0x0000000302057220 */ /* 0x000fe20000410000 */
[----:B------:R-:W-:-:S03]  /*0990*/  FMUL.FTZ R3, R3, 0.5 ;  /* 0x3f00000003037820 */ /* 0x000fc60000410000 */
[----:B------:R-:W-:-:S04]  /*09a0*/  FFMA R2, -R5, R5, R2 ;  /* 0x0000000505027223 */ /* 0x000fc80000000102 */
[----:B------:R-:W-:-:S07]  /*09b0*/  FFMA R3, R2, R3, R5 ;  /* 0x0000000302037223 */ /* 0x000fce0000000005 */
.L_x_12:
[----:B------:R-:W-:Y:S05]  /*09c0*/  BSYNC.RECONVERGENT B0 ;  /* 0x0000000000007941 */ /* 0x000fea0003800200 */
.L_x_10:
[----:B------:R-:W1:Y:S01]  /*09d0*/  MUFU.RCP R2, R3 ;  /* 0x0000000300027308 */ /* 0x000e620000001000 */
[----:B------:R-:W-:Y:S07]  /*09e0*/  BSSY.RECONVERGENT B0, `(.L_x_13) ;  /* 0x000000c000007945 */ /* 0x000fee0003800200 */
[----:B------:R-:W2:Y:S01]  /*09f0*/  FCHK P0, R0, R3 ;  /* 0x0000000300007302 */ /* 0x000ea20000000000 */
[----:B-1----:R-:W-:-:S04]  /*0a00*/  FFMA R5, R2, -R3, 1 ;  /* 0x3f80000002057423 */ /* 0x002fc80000000803 */
[----:B------:R-:W-:-:S04]  /*0a10*/  FFMA R5, R2, R5, R2 ;  /* 0x0000000502057223 */ /* 0x000fc80000000002 */
[----:B------:R-:W-:-:S04]  /*0a20*/  FFMA R2, R0, R5, RZ ;  /* 0x0000000500027223 */ /* 0x000fc800000000ff */
[----:B------:R-:W-:-:S04]  /*0a30*/  FFMA R6, R2, -R3, R0 ;  /* 0x8000000302067223 */ /* 0x000fc80000000000 */
[----:B------:R-:W-:Y:S01]  /*0a40*/  FFMA R10, R5, R6, R2 ;  /* 0x00000006050a7223 */ /* 0x000fe20000000002 */
[----:B--2---:R-:W-:Y:S06]  /*0a50*/  @!P0 BRA `(.L_x_14) ;  /* 0x0000000000108947 */ /* 0x004fec0003800000 */
[----:B------:R-:W-:Y:S02]  /*0a60*/  MOV R2, R0 ;  /* 0x0000000000027202 */ /* 0x000fe40000000f00 */
[----:B------:R-:W-:-:S07]  /*0a70*/  MOV R8, 0xa90 ;  /* 0x00000a9000087802 */ /* 0x000fce0000000f00 */
[----:B0-----:R-:W-:Y:S05]  /*0a80*/  CALL.REL.NOINC `($__internal_1_$__cuda_sm3x_div_rn_noftz_f32_slowpath) ;  /* 0x0000000400bc7944 */ /* 0x001fea0003c00000 */
[----:B------:R-:W-:-:S07]  /*0a90*/  IMAD.MOV.U32 R10, RZ, RZ, R2 ;  /* 0x000000ffff0a7224 */ /* 0x000fce00078e0002 */
.L_x_14:
[----:B------:R-:W-:Y:S05]  /*0aa0*/  BSYNC.RECONVERGENT B0 ;  /* 0x0000000000007941 */ /* 0x000fea0003800200 */
.L_x_13:
[----:B------:R-:W1:Y:S08]  /*0ab0*/  LDC.64 R2, c[0x0][0x390] ;  /* 0x0000e400ff027b82 */ /* 0x000e700000000a00 */
[----:B------:R-:W2:Y:S08]  /*0ac0*/  LDC.64 R6, c[0x0][0x398] ;  /* 0x0000e600ff067b82 */ /* 0x000eb00000000a00 */
[----:B------:R-:W3:Y:S01]  /*0ad0*/  LDC R5, c[0x0][0x3a4] ;  /* 0x0000e900ff057b82 */ /* 0x000ee20000000800 */
[----:B-1----:R-:W-:-:S07]  /*0ae0*/  IMAD.WIDE.U32 R2, R4, 0x4, R2 ;  /* 0x0000000404027825 */ /* 0x002fce00078e0002 */
[----:B0-----:R-:W0:Y:S01]  /*0af0*/  LDC.64 R8, c[0x0][0x388] ;  /* 0x0000e200ff087b82 */ /* 0x001e220000000a00 */
[----:B------:R-:W4:Y:S01]  /*0b00*/  LDG.E R3, desc[UR8][R2.64] ;  /* 0x0000000802037981 */ /* 0x000f22000c1e1900 */
[----:B--2---:R-:W-:-:S06]  /*0b10*/  IMAD.WIDE.U32 R6, R4, 0x4, R6 ;  /* 0x0000000404067825 */ /* 0x004fcc00078e0006 */
[----:B------:R-:W4:Y:S01]  /*0b20*/  LDG.E R6, desc[UR8][R6.64] ;  /* 0x0000000806067981 */ /* 0x000f22000c1e1900 */
[----:B---3--:R-:W-:-:S04]  /*0b30*/  IMAD R5, R5, UR7, R4 ;  /* 0x0000000705057c24 */ /* 0x008fc8000f8e0204 */
[----:B0-----:R-:W-:-:S04]  /*0b40*/  IMAD.WIDE.U32 R4, R5, 0x4, R8 ;  /* 0x0000000405047825 */ /* 0x001fc800078e0008 */
[----:B----4-:R-:W-:-:S05]  /*0b50*/  FFMA R9, R3, R10, R6 ;  /* 0x0000000a03097223 */ /* 0x010fca0000000006 */
[----:B------:R-:W-:Y:S01]  /*0b60*/  STG.E desc[UR8][R4.64], R9 ;  /* 0x0000000904007986 */ /* 0x000fe2000c101908 */
[----:B------:R-:W-:Y:S05]  /*0b70*/  EXIT ;  /* 0x000000000000794d */ /* 0x000fea0003800000 */
.L_x_1:
[----:B------:R-:W-:Y:S01]  /*0b80*/  HFMA2 R17, -RZ, RZ, 0, 1.847743988037109375e-06 ;  /* 0x0000001fff117431 */ /* 0x000fe200000001ff */
[----:B-1----:R-:W-:Y:S01]  /*0b90*/  MOV R15, R2 ;  /* 0x00000002000f7202 */ /* 0x002fe20000000f00 */
[----:B------:R-:W-:Y:S02]  /*0ba0*/  IMAD.MOV.U32 R16, RZ, RZ, 0x10 ;  /* 0x00000010ff107424 */ /* 0x000fe400078e00ff */
[----:B------:R-:W-:-:S07]  /*0bb0*/  IMAD.MOV.U32 R14, RZ, RZ, -0x1 ;  /* 0xffffffffff0e7424 */ /* 0x000fce00078e00ff */
[----:B------:R-:W-:Y:S05]  /*0bc0*/  WARPSYNC.COLLECTIVE R14, `(.L_x_15) ;  /* 0x000000000e087348 */ /* 0x000fea0003c00000 */
[----:B------:R0:W1:Y:S02]  /*0bd0*/  SHFL.DOWN P1, R11, R15, R16, R17 ;  /* 0x080000100f0b7389 */ /* 0x0000640000020011 */
[----:B01----:R-:W-:Y:S05]  /*0be0*/  ENDCOLLECTIVE ;  /* 0x000000000000791b */ /* 0x003fea0003800000 */
.L_x_15:
[----:B------:R-:W-:Y:S01]  /*0bf0*/  HFMA2 R16, -RZ, RZ, 0, 4.76837158203125e-07 ;  /* 0x00000008ff107431 */ /* 0x000fe200000001ff */
[----:B------:R-:W-:-:S05]  /*0c00*/  MOV R7, R11 ;  /* 0x0000000b00077202 */ /* 0x000fca0000000f00 */
[----:B------:R-:W-:-:S04]  /*0c10*/  FADD R7, R7, R2 ;  /* 0x0000000207077221 */ /* 0x000fc80000000000 */
[----:B------:R-:W-:-:S07]  /*0c20*/  IMAD.MOV.U32 R15, RZ, RZ, R7 ;  /* 0x000000ffff0f7224 */ /* 0x000fce00078e0007 */
[----:B------:R-:W-:Y:S05]  /*0c30*/  WARPSYNC.COLLECTIVE R14, `(.L_x_16) ;  /* 0x000000000e087348 */ /* 0x000fea0003c00000 */
[----:B------:R0:W1:Y:S02]  /*0c40*/  SHFL.DOWN P1, R11, R15, R16, R17 ;  /* 0x080000100f0b7389 */ /* 0x0000640000020011 */
[----:B01----:R-:W-:Y:S05]  /*0c50*/  ENDCOLLECTIVE ;  /* 0x000000000000791b */ /* 0x003fea0003800000 */
.L_x_16:
[----:B------:R-:W-:Y:S02]  /*0c60*/  IMAD.MOV.U32 R16, RZ, RZ, 0x4 ;  /* 0x00000004ff107424 */ /* 0x000fe400078e00ff */
[----:B------:R-:W-:-:S04]  /*0c70*/  IMAD.MOV.U32 R10, RZ, RZ, R11 ;  /* 0x000000ffff0a7224 */ /* 0x000fc800078e000b */
[----:B------:R-:W-:-:S05]  /*0c80*/  FADD R10, R7, R10 ;  /* 0x0000000a070a7221 */ /* 0x000fca0000000000 */
[----:B------:R-:W-:-:S07]  /*0c90*/  MOV R15, R10 ;  /* 0x0000000a000f7202 */ /* 0x000fce0000000f00 */
[----:B------:R-:W-:Y:S05]  /*0ca0*/  WARPSYNC.COLLECTIVE R14, `(.L_x_17) ;  /* 0x000000000e087348 */ /* 0x000fea0003c00000 */
[----:B------:R0:W1:Y:S02]  /*0cb0*/  SHFL.DOWN P1, R11, R15, R16, R17 ;  /* 0x080000100f0b7389 */ /* 0x0000640000020011 */
[----:B01----:R-:W-:Y:S05]  /*0cc0*/  ENDCOLLECTIVE ;  /* 0x000000000000791b */ /* 0x003fea0003800000 */
.L_x_17:
[----:B------:R-:W-:Y:S01]  /*0cd0*/  HFMA2 R16, -RZ, RZ, 0, 1.1920928955078125e-07 ;  /* 0x00000002ff107431 */ /* 0x000fe200000001ff */
[----:B------:R-:W-:-:S05]  /*0ce0*/  MOV R9, R11 ;  /* 0x0000000b00097202 */ /* 0x000fca0000000f00 */
[----:B------:R-:W-:-:S04]  /*0cf0*/  FADD R9, R10, R9 ;  /* 0x000000090a097221 */ /* 0x000fc80000000000 */
[----:B------:R-:W-:-:S07]  /*0d00*/  IMAD.MOV.U32 R15, RZ, RZ, R9 ;  /* 0x000000ffff0f7224 */ /* 0x000fce00078e0009 */
[----:B------:R-:W-:Y:S05]  /*0d10*/  WARPSYNC.COLLECTIVE R14, `(.L_x_18) ;  /* 0x000000000e087348 */ /* 0x000fea0003c00000 */
[----:B------:R0:W1:Y:S02]  /*0d20*/  SHFL.DOWN P1, R11, R15, R16, R17 ;  /* 0x080000100f0b7389 */ /* 0x0000640000020011 */
[----:B01----:R-:W-:Y:S05]  /*0d30*/  ENDCOLLECTIVE ;  /* 0x000000000000791b */ /* 0x003fea0003800000 */
.L_x_18:
[----:B------:R-:W-:Y:S02]  /*0d40*/  IMAD.MOV.U32 R16, RZ, RZ, 0x1 ;  /* 0x00000001ff107424 */ /* 0x000fe400078e00ff */
[----:B------:R-:W-:-:S04]  /*0d50*/  IMAD.MOV.U32 R12, RZ, RZ, R11 ;  /* 0x000000ffff0c7224 */ /* 0x000fc800078e000b */
[----:B------:R-:W-:-:S05]  /*0d60*/  FADD R12, R9, R12 ;  /* 0x0000000c090c7221 */ /* 0x000fca0000000000 */
[----:B------:R-:W-:-:S07]  /*0d70*/  MOV R15, R12 ;  /* 0x0000000c000f7202 */ /* 0x000fce0000000f00 */
[----:B------:R-:W-:Y:S05]  /*0d80*/  WARPSYNC.COLLECTIVE R14, `(.L_x_19) ;  /* 0x000000000e087348 */ /* 0x000fea0003c00000 */
[----:B------:R0:W1:Y:S02]  /*0d90*/  SHFL.DOWN P1, R11, R15, R16, R17 ;  /* 0x080000100f0b7389 */ /* 0x0000640000020011 */
[----:B01----:R-:W-:Y:S05]  /*0da0*/  ENDCOLLECTIVE ;  /* 0x000000000000791b */ /* 0x003fea0003800000 */
.L_x_19:
[----:B------:R-:W-:Y:S05]  /*0db0*/  BRA `(.L_x_20) ;  /* 0xfffffff4005c7947 */ /* 0x000fea000383ffff */
.L_x_6:
[----:B------:R-:W-:Y:S01]  /*0dc0*/  HFMA2 R17, -RZ, RZ, 0, 1.847743988037109375e-06 ;  /* 0x0000001fff117431 */ /* 0x000fe200000001ff */
[----:B-1----:R-:W-:Y:S01]  /*0dd0*/  MOV R15, R5 ;  /* 0x00000005000f7202 */ /* 0x002fe20000000f00 */
[----:B------:R-:W-:Y:S02]  /*0de0*/  IMAD.MOV.U32 R16, RZ, RZ, 0x10 ;  /* 0x00000010ff107424 */ /* 0x000fe400078e00ff */
[----:B------:R-:W-:-:S07]  /*0df0*/  IMAD.MOV.U32 R14, RZ, RZ, -0x1 ;  /* 0xffffffffff0e7424 */ /* 0x000fce00078e00ff */
[----:B------:R-:W-:Y:S05]  /*0e00*/  WARPSYNC.COLLECTIVE R14, `(.L_x_21) ;  /* 0x000000000e087348 */ /* 0x000fea0003c00000 */
[----:B------:R0:W1:Y:S02]  /*0e10*/  SHFL.DOWN P1, R11, R15, R16, R17 ;  /* 0x080000100f0b7389 */ /* 0x0000640000020011 */
[----:B01----:R-:W-:Y:S05]  /*0e20*/  ENDCOLLECTIVE ;  /* 0x000000000000791b */ /* 0x003fea0003800000 */
.L_x_21:
[----:B------:R-:W-:Y:S01]  /*0e30*/  HFMA2 R16, -RZ, RZ, 0, 4.76837158203125e-07 ;  /* 0x00000008ff107431 */ /* 0x000fe200000001ff */
[----:B------:R-:W-:-:S05]  /*0e40*/  MOV R2, R11 ;  /* 0x0000000b00027202 */ /* 0x000fca0000000f00 */
[----:B------:R-:W-:-:S04]  /*0e50*/  FADD R2, R5, R2 ;  /* 0x0000000205027221 */ /* 0x000fc80000000000 */
[----:B------:R-:W-:-:S07]  /*0e60*/  IMAD.MOV.U32 R15, RZ, RZ, R2 ;  /* 0x000000ffff0f7224 */ /* 0x000fce00078e0002 */
[----:B------:R-:W-:Y:S05]  /*0e70*/  WARPSYNC.COLLECTIVE R14, `(.L_x_22) ;  /* 0x000000000e087348 */ /* 0x000fea0003c00000 */
[----:B------:R0:W1:Y:S02]  /*0e80*/  SHFL.DOWN P1, R11, R15, R16, R17 ;  /* 0x080000100f0b7389 */ /* 0x0000640000020011 */
[----:B01----:R-:W-:Y:S05]  /*0e90*/  ENDCOLLECTIVE ;  /* 0x000000000000791b */ /* 0x003fea0003800000 */
.L_x_22:
[----:B------:R-:W-:Y:S02]  /*0ea0*/  IMAD.MOV.U32 R16, RZ, RZ, 0x4 ;  /* 0x00000004ff107424 */ /* 0x000fe400078e00ff */
[----:B------:R-:W-:-:S04]  /*0eb0*/  IMAD.MOV.U32 R7, RZ, RZ, R11 ;  /* 0x000000ffff077224 */ /* 0x000fc800078e000b */
[----:B------:R-:W-:-:S05]  /*0ec0*/  FADD R7, R2, R7 ;  /* 0x0000000702077221 */ /* 0x000fca0000000000 */
[----:B------:R-:W-:-:S07]  /*0ed0*/  MOV R15, R7 ;  /* 0x00000007000f7202 */ /* 0x000fce0000000f00 */
[----:B------:R-:W-:Y:S05]  /*0ee0*/  WARPSYNC.COLLECTIVE R14, `(.L_x_23) ;  /* 0x000000000e087348 */ /* 0x000fea0003c00000 */
[----:B------:R0:W1:Y:S02]  /*0ef0*/  SHFL.DOWN P1, R11, R15, R16, R17 ;  /* 0x080000100f0b7389 */ /* 0x0000640000020011 */
[----:B01----:R-:W-:Y:S05]  /*0f00*/  ENDCOLLECTIVE ;  /* 0x000000000000791b */ /* 0x003fea0003800000 */
.L_x_23:
[----:B------:R-:W-:Y:S01]  /*0f10*/  HFMA2 R16, -RZ, RZ, 0, 1.1920928955078125e-07 ;  /* 0x00000002ff107431 */ /* 0x000fe200000001ff */
[----:B------:R-:W-:-:S05]  /*0f20*/  MOV R6, R11 ;  /* 0x0000000b00067202 */ /* 0x000fca0000000f00 */
[----:B------:R-:W-:-:S04]  /*0f30*/  FADD R6, R7, R6 ;  /* 0x0000000607067221 */ /* 0x000fc80000000000 */
[----:B------:R-:W-:-:S07]  /*0f40*/  IMAD.MOV.U32 R15, RZ, RZ, R6 ;  /* 0x000000ffff0f7224 */ /* 0x000fce00078e0006 */
[----:B------:R-:W-:Y:S05]  /*0f50*/  WARPSYNC.COLLECTIVE R14, `(.L_x_24) ;  /* 0x000000000e087348 */ /* 0x000fea0003c00000 */
[----:B------:R0:W1:Y:S02]  /*0f60*/  SHFL.DOWN P1, R11, R15, R16, R17 ;  /* 0x080000100f0b7389 */ /* 0x0000640000020011 */
[----:B01----:R-:W-:Y:S05]  /*0f70*/  ENDCOLLECTIVE ;  /* 0x000000000000791b */ /* 0x003fea0003800000 */
.L_x_24:
[----:B------:R-:W-:Y:S02]  /*0f80*/  IMAD.MOV.U32 R16, RZ, RZ, 0x1 ;  /* 0x00000001ff107424 */ /* 0x000fe400078e00ff */
[----:B------:R-:W-:-:S04]  /*0f90*/  IMAD.MOV.U32 R9, RZ, RZ, R11 ;  /* 0x000000ffff097224 */ /* 0x000fc800078e000b */
[----:B------:R-:W-:-:S05]  /*0fa0*/  FADD R9, R6, R9 ;  /* 0x0000000906097221 */ /* 0x000fca0000000000 */
[----:B------:R-:W-:-:S07]  /*0fb0*/  MOV R15, R9 ;  /* 0x00000009000f7202 */ /* 0x000fce0000000f00 */
[----:B------:R-:W-:Y:S05]  /*0fc0*/  WARPSYNC.COLLECTIVE R14, `(.L_x_25) ;  /* 0x000000000e087348 */ /* 0x000fea0003c00000 */
[----:B------:R0:W1:Y:S02]  /*0fd0*/  SHFL.DOWN P1, R11, R15, R16, R17 ;  /* 0x080000100f0b7389 */ /* 0x0000640000020011 */
[----:B01----:R-:W-:Y:S05]  /*0fe0*/  ENDCOLLECTIVE ;  /* 0x000000000000791b */ /* 0x003fea0003800000 */
.L_x_25:
[----:B------:R-:W-:Y:S01]  /*0ff0*/  MOV R10, R11 ;  /* 0x0000000b000a7202 */ /* 0x000fe20000000f00 */
[----:B------:R-:W-:Y:S06]  /*1000*/  BRA `(.L_x_26) ;  /* 0xfffffff400bc7947 */ /* 0x000fec000383ffff */
        .weak           $__internal_0_$__cuda_sm20_sqrt_rn_f32_slowpath
        .type           $__internal_0_$__cuda_sm20_sqrt_rn_f32_slowpath,@function
        .size           $__internal_0_$__cuda_sm20_sqrt_rn_f32_slowpath,($__internal_1_$__cuda_sm3x_div_rn_noftz_f32_slowpath - $__internal_0_$__cuda_sm20_sqrt_rn_f32_slowpath)
$__internal_0_$__cuda_sm20_sqrt_rn_f32_slowpath:
[----:B------:R-:W-:-:S13]  /*1010*/  LOP3.LUT P0, RZ, R2, 0x7fffffff, RZ, 0xc0, !PT ;  /* 0x7fffffff02ff7812 */ /* 0x000fda000780c0ff */
[----:B------:R-:W-:Y:S01]  /*1020*/  @!P0 IMAD.MOV.U32 R3, RZ, RZ, R2 ;  /* 0x000000ffff038224 */ /* 0x000fe200078e0002 */
[----:B------:R-:W-:Y:S06]  /*1030*/  @!P0 BRA `(.L_x_27) ;  /* 0x0000000000408947 */ /* 0x000fec0003800000 */
[----:B------:R-:W-:-:S13]  /*1040*/  FSETP.GEU.FTZ.AND P0, PT, R2, RZ, PT ;  /* 0x000000ff0200720b */ /* 0x000fda0003f1e000 */
[----:B------:R-:W-:Y:S01]  /*1050*/  @!P0 MOV R3, 0x7fffffff ;  /* 0x7fffffff00038802 */ /* 0x000fe20000000f00 */
[----:B------:R-:W-:Y:S06]  /*1060*/  @!P0 BRA `(.L_x_27) ;  /* 0x0000000000348947 */ /* 0x000fec0003800000 */
[----:B------:R-:W-:-:S13]  /*1070*/  FSETP.GTU.FTZ.AND P0, PT, |R2|, +INF , PT ;  /* 0x7f8000000200780b */ /* 0x000fda0003f1c200 */
[----:B------:R-:W-:Y:S01]  /*1080*/  @P0 FADD.FTZ R3, R2, 1 ;  /* 0x3f80000002030421 */ /* 0x000fe20000010000 */
[----:B------:R-:W-:Y:S06]  /*1090*/  @P0 BRA `(.L_x_27) ;  /* 0x0000000000280947 */ /* 0x000fec0003800000 */
[----:B------:R-:W-:-:S13]  /*10a0*/  FSETP.NEU.FTZ.AND P0, PT, |R2|, +INF , PT ;  /* 0x7f8000000200780b */ /* 0x000fda0003f1d200 */
[----:B------:R-:W-:-:S04]  /*10b0*/  @P0 FFMA R5, R2, 1.84467440737095516160e+19, RZ ;  /* 0x5f80000002050823 */ /* 0x000fc800000000ff */
[----:B------:R-:W0:Y:S02]  /*10c0*/  @P0 MUFU.RSQ R6, R5 ;  /* 0x0000000500060308 */ /* 0x000e240000001400 */
[----:B0-----:R-:W-:Y:S01]  /*10d0*/  @P0 FMUL.FTZ R8, R5, R6 ;  /* 0x0000000605080220 */ /* 0x001fe20000410000 */
[----:B------:R-:W-:-:S03]  /*10e0*/  @P0 FMUL.FTZ R6, R6, 0.5 ;  /* 0x3f00000006060820 */ /* 0x000fc60000410000 */
[----:B------:R-:W-:-:S04]  /*10f0*/  @P0 FADD.FTZ R3, -R8, -RZ ;  /* 0x800000ff08030221 */ /* 0x000fc80000010100 */
[----:B------:R-:W-:Y:S01]  /*1100*/  @P0 FFMA R7, R8, R3, R5 ;  /* 0x0000000308070223 */ /* 0x000fe20000000005 */
[----:B------:R-:W-:-:S03]  /*1110*/  @!P0 IMAD.MOV.U32 R3, RZ, RZ, R2 ;  /* 0x000000ffff038224 */ /* 0x000fc600078e0002 */
[----:B------:R-:W-:-:S04]  /*1120*/  @P0 FFMA R6, R7, R6, R8 ;  /* 0x0000000607060223 */ /* 0x000fc80000000008 */
[----:B------:R-:W-:-:S07]  /*1130*/  @P0 FMUL.FTZ R3, R6, 2.3283064365386962891e-10 ;  /* 0x2f80000006030820 */ /* 0x000fce0000410000 */
.L_x_27:
[----:B------:R-:W-:Y:S01]  /*1140*/  MOV R5, R3 ;  /* 0x0000000300057202 */ /* 0x000fe20000000f00 */
[----:B------:R-:W-:Y:S02]  /*1150*/  HFMA2 R3, -RZ, RZ, 0, 0 ;  /* 0x00000000ff037431 */ /* 0x000fe400000001ff */
[----:B------:R-:W-:-:S04]  /*1160*/  IMAD.MOV.U32 R2, RZ, RZ, R9 ;  /* 0x000000ffff027224 */ /* 0x000fc800078e0009 */
[----:B------:R-:W-:Y:S05]  /*1170*/  RET.REL.NODEC R2 `(_Z10layer_normPfS_PKfS1_ii) ;  /* 0xffffffec02a07950 */ /* 0x000fea0003c3ffff */
        .weak           $__internal_1_$__cuda_sm3x_div_rn_noftz_f32_slowpath
        .type           $__internal_1_$__cuda_sm3x_div_rn_noftz_f32_slowpath,@function
        .size           $__internal_1_$__cuda_sm3x_div_rn_noftz_f32_slowpath,(.L_x_41 - $__internal_1_$__cuda_sm3x_div_rn_noftz_f32_slowpath)
$__internal_1_$__cuda_sm3x_div_rn_noftz_f32_slowpath:
[----:B------:R-:W-:Y:S01]  /*1180*/  SHF.R.U32.HI R9, RZ, 0x17, R3 ;  /* 0x00000017ff097819 */ /* 0x000fe20000011603 */
[----:B------:R-:W-:Y:S01]  /*1190*/  BSSY.RECONVERGENT B1, `(.L_x_28) ;  /* 0x0000062000017945 */ /* 0x000fe20003800200 */
[----:B------:R-:W-:Y:S02]  /*11a0*/  SHF.R.U32.HI R7, RZ, 0x17, R2 ;  /* 0x00000017ff077819 */ /* 0x000fe40000011602 */
[----:B------:R-:W-:Y:S02]  /*11b0*/  LOP3.LUT R9, R9, 0xff, RZ, 0xc0, !PT ;  /* 0x000000ff09097812 */ /* 0x000fe400078ec0ff */
[----:B------:R-:W-:Y:S02]  /*11c0*/  LOP3.LUT R12, R7, 0xff, RZ, 0xc0, !PT ;  /* 0x000000ff070c7812 */ /* 0x000fe400078ec0ff */
[----:B------:R-:W-:-:S03]  /*11d0*/  IADD3 R11, PT, PT, R9, -0x1, RZ ;  /* 0xffffffff090b7810 */ /* 0x000fc60007ffe0ff */
[----:B------:R-:W-:Y:S01]  /*11e0*/  VIADD R10, R12, 0xffffffff ;  /* 0xffffffff0c0a7836 */ /* 0x000fe20000000000 */
[----:B------:R-:W-:-:S04]  /*11f0*/  ISETP.GT.U32.AND P0, PT, R11, 0xfd, PT ;  /* 0x000000fd0b00780c */ /* 0x000fc80003f04070 */
[----:B------:R-:W-:-:S13]  /*1200*/  ISETP.GT.U32.OR P0, PT, R10, 0xfd, P0 ;  /* 0x000000fd0a00780c */ /* 0x000fda0000704470 */
[----:B------:R-:W-:Y:S01]  /*1210*/  @!P0 MOV R7, RZ ;  /* 0x000000ff00078202 */ /* 0x000fe20000000f00 */
[----:B------:R-:W-:Y:S06]  /*1220*/  @!P0 BRA `(.L_x_29) ;  /* 0x00000000005c8947 */ /* 0x000fec0003800000 */
[----:B------:R-:W-:Y:S02]  /*1230*/  FSETP.GTU.FTZ.AND P0, PT, |R2|, +INF , PT ;  /* 0x7f8000000200780b */ /* 0x000fe40003f1c200 */
[----:B------:R-:W-:-:S04]  /*1240*/  FSETP.GTU.FTZ.AND P1, PT, |R3|, +INF , PT ;  /* 0x7f8000000300780b */ /* 0x000fc80003f3c200 */
[----:B------:R-:W-:-:S13]  /*1250*/  PLOP3.LUT P0, PT, P0, P1, PT, 0xf8, 0x8f ;  /* 0x00000000008f781c */ /* 0x000fda0000703f70 */
[----:B------:R-:W-:Y:S05]  /*1260*/  @P0 BRA `(.L_x_30) ;  /* 0x00000004004c0947 */ /* 0x000fea0003800000 */
[----:B------:R-:W-:-:S13]  /*1270*/  LOP3.LUT P0, RZ, R3, 0x7fffffff, R2, 0xc8, !PT ;  /* 0x7fffffff03ff7812 */ /* 0x000fda000780c802 */
[----:B------:R-:W-:Y:S05]  /*1280*/  @!P0 BRA `(.L_x_31) ;  /* 0x00000004003c8947 */ /* 0x000fea0003800000 */
[C---:B------:R-:W-:Y:S02]  /*1290*/  FSETP.NEU.FTZ.AND P2, PT, |R2|.reuse, +INF , PT ;  /* 0x7f8000000200780b */ /* 0x040fe40003f5d200 */
[----:B------:R-:W-:Y:S02]  /*12a0*/  FSETP.NEU.FTZ.AND P1, PT, |R3|, +INF , PT ;  /* 0x7f8000000300780b */ /* 0x000fe40003f3d200 */
[----:B------:R-:W-:-:S11]  /*12b0*/  FSETP.NEU.FTZ.AND P0, PT, |R2|, +INF , PT ;  /* 0x7f8000000200780b */ /* 0x000fd60003f1d200 */
[----:B------:R-:W-:Y:S05]  /*12c0*/  @!P1 BRA !P2, `(.L_x_31) ;  /* 0x00000004002c9947 */ /* 0x000fea0005000000 */
[----:B------:R-:W-:-:S04]  /*12d0*/  LOP3.LUT P2, RZ, R2, 0x7fffffff, RZ, 0xc0, !PT ;  /* 0x7fffffff02ff7812 */ /* 0x000fc8000784c0ff */
[----:B------:R-:W-:-:S13]  /*12e0*/  PLOP3.LUT P1, PT, P1, P2, PT, 0x2f, 0xf2 ;  /* 0x0000000000f2781c */ /* 0x000fda0000f24577 */
[----:B------:R-:W-:Y:S05]  /*12f0*/  @P1 BRA `(.L_x_32) ;  /* 0x0000000400181947 */ /* 0x000fea0003800000 */
[----:B------:R-:W-:-:S04]  /*1300*/  LOP3.LUT P1, RZ, R3, 0x7fffffff, RZ, 0xc0, !PT ;  /* 0x7fffffff03ff7812 */ /* 0x000fc8000782c0ff */
[----:B------:R-:W-:-:S13]  /*1310*/  PLOP3.LUT P0, PT, P0, P1, PT, 0x2f, 0xf2 ;  /* 0x0000000000f2781c */ /* 0x000fda0000702577 */
[----:B------:R-:W-:Y:S05]  /*1320*/  @P0 BRA `(.L_x_33) ;  /* 0x0000000400000947 */ /* 0x000fea0003800000 */
[----:B------:R-:W-:Y:S02]  /*1330*/  ISETP.GE.AND P0, PT, R10, RZ, PT ;  /* 0x000000ff0a00720c */ /* 0x000fe40003f06270 */
[----:B------:R-:W-:-:S11]  /*1340*/  ISETP.GE.AND P1, PT, R11, RZ, PT ;  /* 0x000000ff0b00720c */ /* 0x000fd60003f26270 */
[----:B------:R-:W-:Y:S01]  /*1350*/  @P0 MOV R7, RZ ;  /* 0x000000ff00070202 */ /* 0x000fe20000000f00 */
[----:B------:R-:W-:Y:S02]  /*1360*/  @!P0 IMAD.MOV.U32 R7, RZ, RZ, -0x40 ;  /* 0xffffffc0ff078424 */ /* 0x000fe400078e00ff */
[----:B------:R-:W-:Y:S01]  /*1370*/  @!P0 FFMA R2, R2, 1.84467440737095516160e+19, RZ ;  /* 0x5f80000002028823 */ /* 0x000fe200000000ff */
[----:B------:R-:W-:Y:S02]  /*1380*/  @!P1 FFMA R3, R3, 1.84467440737095516160e+19, RZ ;  /* 0x5f80000003039823 */ /* 0x000fe400000000ff */
[----:B------:R-:W-:-:S07]  /*1390*/  @!P1 IADD3 R7, PT, PT, R7, 0x40, RZ ;  /* 0x0000004007079810 */ /* 0x000fce0007ffe0ff */
.L_x_29:
[----:B------:R-:W-:Y:S01]  /*13a0*/  LEA R10, R9, 0xc0800000, 0x17 ;  /* 0xc0800000090a7811 */ /* 0x000fe200078eb8ff */
[----:B------:R-:W-:Y:S03]  /*13b0*/  BSSY.RECONVERGENT B2, `(.L_x_34) ;  /* 0x0000036000027945 */ /* 0x000fe60003800200 */
[----:B------:R-:W-:Y:S01]  /*13c0*/  IADD3 R10, PT, PT, -R10, R3, RZ ;  /* 0x000000030a0a7210 */ /* 0x000fe20007ffe1ff */
[----:B------:R-:W-:-:S03]  /*13d0*/  VIADD R3, R12, 0xffffff81 ;  /* 0xffffff810c037836 */ /* 0x000fc60000000000 */
[----:B------:R0:W1:Y:S01]  /*13e0*/  MUFU.RCP R11, R10 ;  /* 0x0000000a000b7308 */ /* 0x0000620000001000 */
[----:B------:R-:W-:Y:S01]  /*13f0*/  FADD.FTZ R15, -R10, -RZ ;  /* 0x800000ff0a0f7221 */ /* 0x000fe20000010100 */
[C---:B------:R-:W-:Y:S01]  /*1400*/  IMAD R2, R3.reuse, -0x800000, R2 ;  /* 0xff80000003027824 */ /* 0x040fe200078e0202 */
[----:B0-----:R-:W-:-:S04]  /*1410*/  IADD3 R10, PT, PT, R3, 0x7f, -R9 ;  /* 0x0000007f030a7810 */ /* 0x001fc80007ffe809 */
[----:B------:R-:W-:Y:S01]  /*1420*/  IADD3 R10, PT, PT, R10, R7, RZ ;  /* 0x000000070a0a7210 */ /* 0x000fe20007ffe0ff */
[----:B-1----:R-:W-:-:S04]  /*1430*/  FFMA R12, R11, R15, 1 ;  /* 0x3f8000000b0c7423 */ /* 0x002fc8000000000f */
[----:B------:R-:W-:-:S04]  /*1440*/  FFMA R14, R11, R12, R11 ;  /* 0x0000000c0b0e7223 */ /* 0x000fc8000000000b */
[----:B------:R-:W-:-:S04]  /*1450*/  FFMA R11, R2, R14, RZ ;  /* 0x0000000e020b7223 */ /* 0x000fc800000000ff */
[----:B------:R-:W-:-:S04]  /*1460*/  FFMA R12, R15, R11, R2 ;  /* 0x0000000b0f0c7223 */ /* 0x000fc80000000002 */
[----:B------:R-:W-:-:S04]  /*1470*/  FFMA R11, R14, R12, R11 ;  /* 0x0000000c0e0b7223 */ /* 0x000fc8000000000b */
[----:B------:R-:W-:-:S04]  /*1480*/  FFMA R12, R15, R11, R2 ;  /* 0x0000000b0f0c7223 */ /* 0x000fc80000000002 */
[----:B------:R-:W-:-:S05]  /*1490*/  FFMA R2, R14, R12, R11 ;  /* 0x0000000c0e027223 */ /* 0x000fca000000000b */
[----:B------:R-:W-:-:S04]  /*14a0*/  SHF.R.U32.HI R3, RZ, 0x17, R2 ;  /* 0x00000017ff037819 */ /* 0x000fc80000011602 */
[----:B------:R-:W-:-:S04]  /*14b0*/  LOP3.LUT R3, R3, 0xff, RZ, 0xc0, !PT ;  /* 0x000000ff03037812 */ /* 0x000fc800078ec0ff */
[----:B------:R-:W-:-:S05]  /*14c0*/  IADD3 R9, PT, PT, R3, R10, RZ ;  /* 0x0000000a03097210 */ /* 0x000fca0007ffe0ff */
[----:B------:R-:W-:-:S05]  /*14d0*/  VIADD R3, R9, 0xffffffff ;  /* 0xffffffff09037836 */ /* 0x000fca0000000000 */
[----:B------:R-:W-:-:S13]  /*14e0*/  ISETP.GE.U32.AND P0, PT, R3, 0xfe, PT ;  /* 0x000000fe0300780c */ /* 0x000fda0003f06070 */
[----:B------:R-:W-:Y:S05]  /*14f0*/  @!P0 BRA `(.L_x_35) ;  /* 0x0000000000808947 */ /* 0x000fea0003800000 */
[----:B------:R-:W-:-:S13]  /*1500*/  ISETP.GT.AND P0, PT, R9, 0xfe, PT ;  /* 0x000000fe0900780c */ /* 0x000fda0003f04270 */
[----:B------:R-:W-:Y:S05]  /*1510*/  @P0 BRA `(.L_x_36) ;  /* 0x00000000006c0947 */ /* 0x000fea0003800000 */
[----:B------:R-:W-:-:S13]  /*1520*/  ISETP.GE.AND P0, PT, R9, 0x1, PT ;  /* 0x000000010900780c */ /* 0x000fda0003f06270 */
[----:B------:R-:W-:Y:S05]  /*1530*/  @P0 BRA `(.L_x_37) ;  /* 0x0000000000740947 */ /* 0x000fea0003800000 */
[----:B------:R-:W-:Y:S02]  /*1540*/  ISETP.GE.AND P0, PT, R9, -0x18, PT ;  /* 0xffffffe80900780c */ /* 0x000fe40003f06270 */
[----:B------:R-:W-:-:S11]  /*1550*/  LOP3.LUT R2, R2, 0x80000000, RZ, 0xc0, !PT ;  /* 0x8000000002027812 */ /* 0x000fd600078ec0ff */
[----:B------:R-:W-:Y:S05]  /*1560*/  @!P0 BRA `(.L_x_37) ;  /* 0x0000000000688947 */ /* 0x000fea0003800000 */
[CCC-:B------:R-:W-:Y:S01]  /*1570*/  FFMA.RZ R3, R14.reuse, R12.reuse, R11.reuse ;  /* 0x0000000c0e037223 */ /* 0x1c0fe2000000c00b */
[CCC-:B------:R-:W-:Y:S01]  /*1580*/  FFMA.RM R10, R14.reuse, R12.reuse, R11.reuse ;  /* 0x0000000c0e0a7223 */ /* 0x1c0fe2000000400b */
[C---:B------:R-:W-:Y:S02]  /*1590*/  ISETP.NE.AND P2, PT, R9.reuse, RZ, PT ;  /* 0x000000ff0900720c */ /* 0x040fe40003f45270 */
[----:B------:R-:W-:Y:S02]  /*15a0*/  ISETP.NE.AND P1, PT, R9, RZ, PT ;  /* 0x000000ff0900720c */ /* 0x000fe40003f25270 */
[----:B------:R-:W-:Y:S01]  /*15b0*/  LOP3.LUT R7, R3, 0x7fffff, RZ, 0xc0, !PT ;  /* 0x007fffff03077812 */ /* 0x000fe200078ec0ff */
[----:B------:R-:W-:Y:S01]  /*15c0*/  FFMA.RP R3, R14, R12, R11 ;  /* 0x0000000c0e037223 */ /* 0x000fe2000000800b */
[----:B------:R-:W-:Y:S02]  /*15d0*/  IADD3 R12, PT, PT, R9, 0x20, RZ ;  /* 0x00000020090c7810 */ /* 0x000fe40007ffe0ff */
[----:B------:R-:W-:-:S02]  /*15e0*/  LOP3.LUT R7, R7, 0x800000, RZ, 0xfc, !PT ;  /* 0x0080000007077812 */ /* 0x000fc400078efcff */
[----:B------:R-:W-:Y:S02]  /*15f0*/  IADD3 R9, PT, PT, -R9, RZ, RZ ;  /* 0x000000ff09097210 */ /* 0x000fe40007ffe1ff */
[----:B------:R-:W-:Y:S02]  /*1600*/  SHF.L.U32 R12, R7, R12, RZ ;  /* 0x0000000c070c7219 */ /* 0x000fe400000006ff */
[----:B------:R-:W-:Y:S02]  /*1610*/  FSETP.NEU.FTZ.AND P0, PT, R3, R10, PT ;  /* 0x0000000a0300720b */ /* 0x000fe40003f1d000 */
[----:B------:R-:W-:Y:S02]  /*1620*/  SEL R10, R9, RZ, P2 ;  /* 0x000000ff090a7207 */ /* 0x000fe40001000000 */
[----:B------:R-:W-:Y:S02]  /*1630*/  ISETP.NE.AND P1, PT, R12, RZ, P1 ;  /* 0x000000ff0c00720c */ /* 0x000fe40000f25270 */
[----:B------:R-:W-:-:S02]  /*1640*/  SHF.R.U32.HI R10, RZ, R10, R7 ;  /* 0x0000000aff0a7219 */ /* 0x000fc40000011607 */
[----:B------:R-:W-:Y:S02]  /*1650*/  PLOP3.LUT P0, PT, P0, P1, PT, 0xf8, 0x8f ;  /* 0x00000000008f781c */ /* 0x000fe40000703f70 */
[----:B------:R-:W-:Y:S02]  /*1660*/  SHF.R.U32.HI R12, RZ, 0x1, R10 ;  /* 0x00000001ff0c7819 */ /* 0x000fe4000001160a */
[----:B------:R-:W-:-:S04]  /*1670*/  SEL R3, RZ, 0x1, !P0 ;  /* 0x00000001ff037807 */ /* 0x000fc80004000000 */
[----:B------:R-:W-:-:S04]  /*1680*/  LOP3.LUT R3, R3, 0x1, R12, 0xf8, !PT ;  /* 0x0000000103037812 */ /* 0x000fc800078ef80c */
[----:B------:R-:W-:-:S05]  /*1690*/  LOP3.LUT R3, R3, R10, RZ, 0xc0, !PT ;  /* 0x0000000a03037212 */ /* 0x000fca00078ec0ff */
[----:B------:R-:W-:-:S05]  /*16a0*/  IMAD.IADD R3, R12, 0x1, R3 ;  /* 0x000000010c037824 */ /* 0x000fca00078e0203 */
[----:B------:R-:W-:Y:S01]  /*16b0*/  LOP3.LUT R2, R3, R2, RZ, 0xfc, !PT ;  /* 0x0000000203027212 */ /* 0x000fe200078efcff */
[----:B------:R-:W-:Y:S06]  /*16c0*/  BRA `(.L_x_37) ;  /* 0x0000000000107947 */ /* 0x000fec0003800000 */
.L_x_36:
[----:B------:R-:W-:-:S04]  /*16d0*/  LOP3.LUT R2, R2, 0x80000000, RZ, 0xc0, !PT ;  /* 0x8000000002027812 */ /* 0x000fc800078ec0ff */
[----:B------:R-:W-:Y:S01]  /*16e0*/  LOP3.LUT R2, R2, 0x7f800000, RZ, 0xfc, !PT ;  /* 0x7f80000002027812 */ /* 0x000fe200078efcff */
[----:B------:R-:W-:Y:S06]  /*16f0*/  BRA `(.L_x_37) ;  /* 0x0000000000047947 */ /* 0x000fec0003800000 */
.L_x_35:
[----:B------:R-:W-:-:S07]  /*1700*/  LEA R2, R10, R2, 0x17 ;  /* 0x000000020a027211 */ /* 0x000fce00078eb8ff */
.L_x_37:
[----:B------:R-:W-:Y:S05]  /*1710*/  BSYNC.RECONVERGENT B2 ;  /* 0x0000000000027941 */ /* 0x000fea0003800200 */
.L_x_34:
[----:B------:R-:W-:Y:S05]  /*1720*/  BRA `(.L_x_38) ;  /* 0x0000000000207947 */ /* 0x000fea0003800000 */
.L_x_33:
[----:B------:R-:W-:-:S04]  /*1730*/  LOP3.LUT R2, R3, 0x80000000, R2, 0x48, !PT ;  /* 0x8000000003027812 */ /* 0x000fc800078e4802 */
[----:B------:R-:W-:Y:S01]  /*1740*/  LOP3.LUT R2, R2, 0x7f800000, RZ, 0xfc, !PT ;  /* 0x7f80000002027812 */ /* 0x000fe200078efcff */
[----:B------:R-:W-:Y:S06]  /*1750*/  BRA `(.L_x_38) ;  /* 0x0000000000147947 */ /* 0x000fec0003800000 */
.L_x_32:
[----:B------:R-:W-:Y:S01]  /*1760*/  LOP3.LUT R2, R3, 0x80000000, R2, 0x48, !PT ;  /* 0x8000000003027812 */ /* 0x000fe200078e4802 */
[----:B------:R-:W-:Y:S06]  /*1770*/  BRA `(.L_x_38) ;  /* 0x00000000000c7947 */ /* 0x000fec0003800000 */
.L_x_31:
[----:B------:R-:W0:Y:S01]  /*1780*/  MUFU.RSQ R2, -QNAN ;  /* 0xffc0000000027908 */ /* 0x000e220000001400 */
[----:B------:R-:W-:Y:S05]  /*1790*/  BRA `(.L_x_38) ;  /* 0x0000000000047947 */ /* 0x000fea0003800000 */
.L_x_30:
[----:B------:R-:W-:-:S07]  /*17a0*/  FADD.FTZ R2, R2, R3 ;  /* 0x0000000302027221 */ /* 0x000fce0000010000 */
.L_x_38:
[----:B------:R-:W-:Y:S05]  /*17b0*/  BSYNC.RECONVERGENT B1 ;  /* 0x0000000000017941 */ /* 0x000fea0003800200 */
.L_x_28:
[----:B------:R-:W-:-:S04]  /*17c0*/  HFMA2 R9, -RZ, RZ, 0, 0 ;  /* 0x00000000ff097431 */ /* 0x000fc800000001ff */
[----:B0-----:R-:W-:Y:S05]  /*17d0*/  RET.REL.NODEC R8 `(_Z10layer_normPfS_PKfS1_ii) ;  /* 0xffffffe808087950 */ /* 0x001fea0003c3ffff */
.L_x_39:
[----:B------:R-:W-:-:S00]  /*17e0*/  BRA `(.L_x_39) ;  /* 0xfffffffc00fc7947 */ /* 0x000fc0000383ffff */
[----:B------:R-:W-:-:S00]  /*17f0*/  NOP ;  /* 0x0000000000007918 */ /* 0x000fc00000000000 */
        /* <DEDUP_REMOVED lines=8> */
.L_x_41:


//--------------------- .nv.shared._Z10layer_normPfS_PKfS1_ii --------------------------
	.section	.nv.shared._Z10layer_normPfS_PKfS1_ii,"aw",@nobits
	.sectionflags	@""
	.align	16
.nv.shared._Z10layer_normPfS_PKfS1_ii:
	.zero		1152


//--------------------- .nv.shared.reserved.0     --------------------------
	.section	.nv.shared.reserved.0,"aw",@nobits
	.weak		__nv_reservedSMEM_offset_0_alias
	.size		__nv_reservedSMEM_offset_0_alias, 0, 64
	.other		__nv_reservedSMEM_offset_0_alias,@"STO_CUDA_RESERVED_SHARED STV_DEFAULT"
__nv_reservedSMEM_offset_0_alias:
	.zero		0
	.zero		64


//--------------------- .nv.constant0._Z10layer_normPfS_PKfS1_ii --------------------------
	.section	.nv.constant0._Z10layer_normPfS_PKfS1_ii,"a",@progbits
	.sectionflags	@""
	.align	4
.nv.constant0._Z10layer_normPfS_PKfS1_ii:
	.zero		936


//--------------------- SYMBOLS --------------------------

	.type		.nv.reservedSmem.offset0,@object
	.size		.nv.reservedSmem.offset0,0x4
	.type		.nv.reservedSmem.cap,@object
	.size		.nv.reservedSmem.cap,0x4
